def attn_fwd(
    Q,
    K,
    V,
    Out,
    Lse,
    sm_scale,
    stride_qz,
    stride_qh,
    stride_qm,
    stride_qk,
    stride_kz,
    stride_kh,
    stride_kn,
    stride_kk,
    stride_vz,
    stride_vh,
    stride_vn,
    stride_vk,
    stride_oz,
    stride_oh,
    stride_om,
    stride_ok,
    seqlen_q,
    seqlen_k,
    BLOCK_M: tl.constexpr,
    BLOCK_N: tl.constexpr,
    HEAD_DIM: tl.constexpr,
    CAUSAL: tl.constexpr,
):
    start_m = tl.program_id(0)
    off_hz = tl.program_id(1)
    q_off = off_hz * stride_qh
    k_off = off_hz * stride_kh
    v_off = off_hz * stride_vh
    offs_m = start_m * BLOCK_M + tl.arange(0, BLOCK_M)
    offs_d = tl.arange(0, HEAD_DIM)
    offs_n = tl.arange(0, BLOCK_N)
    q_ptrs = Q + q_off + offs_m[:, None] * stride_qm + offs_d[None, :] * stride_qk
    k_ptrs = K + k_off + offs_d[:, None] * stride_kk + offs_n[None, :] * stride_kn
    v_ptrs = V + v_off + offs_n[:, None] * stride_vn + offs_d[None, :] * stride_vk
    m_i = tl.full([BLOCK_M], float("-inf"), dtype=tl.float32)
    l_i = tl.zeros([BLOCK_M], dtype=tl.float32) + 1.0
    acc = tl.zeros([BLOCK_M, HEAD_DIM], dtype=tl.float32)
    q = tl.load(q_ptrs)
    acc, l_i, m_i = _attn_fwd_inner(
        acc,
        l_i,
        m_i,
        q,
        k_ptrs,
        v_ptrs,
        sm_scale,
        stride_kn,
        stride_vn,
        start_m,
        seqlen_k,
        BLOCK_M,
        BLOCK_N,
        HEAD_DIM,
        CAUSAL,
    )
    acc = acc / l_i[:, None]
    lse = m_i + tl.math.log2(l_i) / 1.4426950408889634
    o_ptrs = (
        Out
        + off_hz * stride_oh
        + offs_m[:, None] * stride_om
        + offs_d[None, :] * stride_ok
    )
    tl.store(o_ptrs, acc.to(Out.dtype.element_ty))
    tl.store(Lse + off_hz * seqlen_q + offs_m, lse)

# config = {"BLOCK_M": 64, "BLOCK_N": 16, "HEAD_DIM": 32, "arch": "sm_80", "causal": true, "dtype": "bf16", "num_stages": 3, "num_warps": 8}
# arch = sm_80


// ===== COMPILED SASS (sm_80) =====

	.target	sm_80

	.elftype	@"ET_EXEC"


//--------------------- .note.nv.tkinfo           --------------------------
	.section	.note.nv.tkinfo,"",@"SHT_NOTE"
	.sectionflags	@"SHF_NOTE_NV_TKINFO"
	.tkinfo
        /*0018*/ 	.word	0x00000002
        /*0030*/ 	.string	""
        /*0030*/ 	.string	"ptxas"
        /*0030*/ 	.string	"Cuda compilation tools, release 13.0, V13.0.88"
        /*0030*/ 	.string	"Build cuda_13.0.r13.0/compiler.36424714_0"
        /*0030*/ 	.string	"-v  -suppress-debug-info  -lineinfo  -arch sm_80 "



//--------------------- .note.nv.cuinfo           --------------------------
	.section	.note.nv.cuinfo,"",@"SHT_NOTE"
	.sectionflags	@"SHF_NOTE_NV_CUINFO"
        /*0018*/ 	.short	0x0002
        /*001a*/ 	.short	0x0050
        /*001c*/ 	.short	0x0082
	.zero		2


//--------------------- .nv.info                  --------------------------
	.section	.nv.info,"",@"SHT_CUDA_INFO"
	.align	4


	//----- nvinfo : EIATTR_REGCOUNT
	.align		4
        /*0000*/ 	.byte	0x04, 0x2f
        /*0002*/ 	.short	(.L_2 - .L_1)
	.align		4
.L_1:
        /*0004*/ 	.word	index@(attn_fwd)
        /*0008*/ 	.word	0x00000040


	//----- nvinfo : EIATTR_FRAME_SIZE
	.align		4
.L_2:
        /*000c*/ 	.byte	0x04, 0x11
        /*000e*/ 	.short	(.L_4 - .L_3)
	.align		4
.L_3:
        /*0010*/ 	.word	index@(attn_fwd)
        /*0014*/ 	.word	0x00000000


	//----- nvinfo : EIATTR_MIN_STACK_SIZE
	.align		4
.L_4:
        /*0018*/ 	.byte	0x04, 0x12
        /*001a*/ 	.short	(.L_6 - .L_5)
	.align		4
.L_5:
        /*001c*/ 	.word	index@(attn_fwd)
        /*0020*/ 	.word	0x00000000
.L_6:


//--------------------- .nv.info.attn_fwd         --------------------------
	.section	.nv.info.attn_fwd,"",@"SHT_CUDA_INFO"
	.sectionflags	@""
	.align	4


	//----- nvinfo : EIATTR_CUDA_API_VERSION
	.align		4
        /*0000*/ 	.byte	0x04, 0x37
        /*0002*/ 	.short	(.L_8 - .L_7)
.L_7:
        /*0004*/ 	.word	0x00000082


	//----- nvinfo : EIATTR_SW2861232_WAR
	.align		4
.L_8:
        /*0008*/ 	.byte	0x01, 0x35
	.zero		2


	//----- nvinfo : EIATTR_PARAM_CBANK
	.align		4
        /*000c*/ 	.byte	0x04, 0x0a
        /*000e*/ 	.short	(.L_10 - .L_9)
	.align		4
.L_9:
        /*0010*/ 	.word	index@(.nv.constant0.attn_fwd)
        /*0014*/ 	.short	0x0160
        /*0016*/ 	.short	0x0088


	//----- nvinfo : EIATTR_CBANK_PARAM_SIZE
	.align		4
.L_10:
        /*0018*/ 	.byte	0x03, 0x19
        /*001a*/ 	.short	0x0088


	//----- nvinfo : EIATTR_KPARAM_INFO
	.align		4
        /*001c*/ 	.byte	0x04, 0x17
        /*001e*/ 	.short	(.L_12 - .L_11)
.L_11:
        /*0020*/ 	.word	0x00000000
        /*0024*/ 	.short	0x0019
        /*0026*/ 	.short	0x0080
        /*0028*/ 	.byte	0x00, 0xf4, 0x21, 0x00


	//----- nvinfo : EIATTR_KPARAM_INFO
	.align		4
.L_12:
        /*002c*/ 	.byte	0x04, 0x17
        /*002e*/ 	.short	(.L_14 - .L_13)
.L_13:
        /*0030*/ 	.word	0x00000000
        /*0034*/ 	.short	0x0018
        /*0036*/ 	.short	0x0078
        /*0038*/ 	.byte	0x00, 0xf4, 0x21, 0x00


	//----- nvinfo : EIATTR_KPARAM_INFO
	.align		4
.L_14:
        /*003c*/ 	.byte	0x04, 0x17
        /*003e*/ 	.short	(.L_16 - .L_15)
.L_15:
        /*0040*/ 	.word	0x00000000
        /*0044*/ 	.short	0x0017
        /*0046*/ 	.short	0x0070
        /*0048*/ 	.byte	0x00, 0xf0, 0x11, 0x00


	//----- nvinfo : EIATTR_KPARAM_INFO
	.align		4
.L_16:
        /*004c*/ 	.byte	0x04, 0x17
        /*004e*/ 	.short	(.L_18 - .L_17)
.L_17:
        /*0050*/ 	.word	0x00000000
        /*0054*/ 	.short	0x0016
        /*0056*/ 	.short	0x006c
        /*0058*/ 	.byte	0x00, 0xf0, 0x11, 0x00


	//----- nvinfo : EIATTR_KPARAM_INFO
	.align		4
.L_18:
        /*005c*/ 	.byte	0x04, 0x17
        /*005e*/ 	.short	(.L_20 - .L_19)
.L_19:
        /*0060*/ 	.word	0x00000000
        /*0064*/ 	.short	0x0015
        /*0066*/ 	.short	0x0068
        /*0068*/ 	.byte	0x00, 0xf0, 0x11, 0x00


	//----- nvinfo : EIATTR_KPARAM_INFO
	.align		4
.L_20:
        /*006c*/ 	.byte	0x04, 0x17
        /*006e*/ 	.short	(.L_22 - .L_21)
.L_21:
        /*0070*/ 	.word	0x00000000
        /*0074*/ 	.short	0x0014
        /*0076*/ 	.short	0x0064
        /*0078*/ 	.byte	0x00, 0xf0, 0x11, 0x00


	//----- nvinfo : EIATTR_KPARAM_INFO
	.align		4
.L_22:
        /*007c*/ 	.byte	0x04, 0x17
        /*007e*/ 	.short	(.L_24 - .L_23)
.L_23:
        /*0080*/ 	.word	0x00000000
        /*0084*/ 	.short	0x0013
        /*0086*/ 	.short	0x0060
        /*0088*/ 	.byte	0x00, 0xf0, 0x11, 0x00


	//----- nvinfo : EIATTR_KPARAM_INFO
	.align		4
.L_24:
        /*008c*/ 	.byte	0x04, 0x17
        /*008e*/ 	.short	(.L_26 - .L_25)
.L_25:
        /*0090*/ 	.word	0x00000000
        /*0094*/ 	.short	0x0012
        /*0096*/ 	.short	0x005c
        /*0098*/ 	.byte	0x00, 0xf0, 0x11, 0x00


	//----- nvinfo : EIATTR_KPARAM_INFO
	.align		4
.L_26:
        /*009c*/ 	.byte	0x04, 0x17
        /*009e*/ 	.short	(.L_28 - .L_27)
.L_27:
        /*00a0*/ 	.word	0x00000000
        /*00a4*/ 	.short	0x0011
        /*00a6*/ 	.short	0x0058
        /*00a8*/ 	.byte	0x00, 0xf0, 0x11, 0x00


	//----- nvinfo : EIATTR_KPARAM_INFO
	.align		4
.L_28:
        /*00ac*/ 	.byte	0x04, 0x17
        /*00ae*/ 	.short	(.L_30 - .L_29)
.L_29:
        /*00b0*/ 	.word	0x00000000
        /*00b4*/ 	.short	0x0010
        /*00b6*/ 	.short	0x0054
        /*00b8*/ 	.byte	0x00, 0xf0, 0x11, 0x00


	//----- nvinfo : EIATTR_KPARAM_INFO
	.align		4
.L_30:
        /*00bc*/ 	.byte	0x04, 0x17
        /*00be*/ 	.short	(.L_32 - .L_31)
.L_31:
        /*00c0*/ 	.word	0x00000000
        /*00c4*/ 	.short	0x000f
        /*00c6*/ 	.short	0x0050
        /*00c8*/ 	.byte	0x00, 0xf0, 0x11, 0x00


	//----- nvinfo : EIATTR_KPARAM_INFO
	.align		4
.L_32:
        /*00cc*/ 	.byte	0x04, 0x17
        /*00ce*/ 	.short	(.L_34 - .L_33)
.L_33:
        /*00d0*/ 	.word	0x00000000
        /*00d4*/ 	.short	0x000e
        /*00d6*/ 	.short	0x004c
        /*00d8*/ 	.byte	0x00, 0xf0, 0x11, 0x00


	//----- nvinfo : EIATTR_KPARAM_INFO
	.align		4
.L_34:
        /*00dc*/ 	.byte	0x04, 0x17
        /*00de*/ 	.short	(.L_36 - .L_35)
.L_35:
        /*00e0*/ 	.word	0x00000000
        /*00e4*/ 	.short	0x000d
        /*00e6*/ 	.short	0x0048
        /*00e8*/ 	.byte	0x00, 0xf0, 0x11, 0x00


	//----- nvinfo : EIATTR_KPARAM_INFO
	.align		4
.L_36:
        /*00ec*/ 	.byte	0x04, 0x17
        /*00ee*/ 	.short	(.L_38 - .L_37)
.L_37:
        /*00f0*/ 	.word	0x00000000
        /*00f4*/ 	.short	0x000c
        /*00f6*/ 	.short	0x0044
        /*00f8*/ 	.byte	0x00, 0xf0, 0x11, 0x00


	//----- nvinfo : EIATTR_KPARAM_INFO
	.align		4
.L_38:
        /*00fc*/ 	.byte	0x04, 0x17
        /*00fe*/ 	.short	(.L_40 - .L_39)
.L_39:
        /*0100*/ 	.word	0x00000000
        /*0104*/ 	.short	0x000b
        /*0106*/ 	.short	0x0040
        /*0108*/ 	.byte	0x00, 0xf0, 0x11, 0x00


	//----- nvinfo : EIATTR_KPARAM_INFO
	.align		4
.L_40:
        /*010c*/ 	.byte	0x04, 0x17
        /*010e*/ 	.short	(.L_42 - .L_41)
.L_41:
        /*0110*/ 	.word	0x00000000
        /*0114*/ 	.short	0x000a
        /*0116*/ 	.short	0x003c
        /*0118*/ 	.byte	0x00, 0xf0, 0x11, 0x00


	//----- nvinfo : EIATTR_KPARAM_INFO
	.align		4
.L_42:
        /*011c*/ 	.byte	0x04, 0x17
        /*011e*/ 	.short	(.L_44 - .L_43)
.L_43:
        /*0120*/ 	.word	0x00000000
        /*0124*/ 	.short	0x0009
        /*0126*/ 	.short	0x0038
        /*0128*/ 	.byte	0x00, 0xf0, 0x11, 0x00


	//----- nvinfo : EIATTR_KPARAM_INFO
	.align		4
.L_44:
        /*012c*/ 	.byte	0x04, 0x17
        /*012e*/ 	.short	(.L_46 - .L_45)
.L_45:
        /*0130*/ 	.word	0x00000000
        /*0134*/ 	.short	0x0008
        /*0136*/ 	.short	0x0034
        /*0138*/ 	.byte	0x00, 0xf0, 0x11, 0x00


	//----- nvinfo : EIATTR_KPARAM_INFO
	.align		4
.L_46:
        /*013c*/ 	.byte	0x04, 0x17
        /*013e*/ 	.short	(.L_48 - .L_47)
.L_47:
        /*0140*/ 	.word	0x00000000
        /*0144*/ 	.short	0x0007
        /*0146*/ 	.short	0x0030
        /*0148*/ 	.byte	0x00, 0xf0, 0x11, 0x00


	//----- nvinfo : EIATTR_KPARAM_INFO
	.align		4
.L_48:
        /*014c*/ 	.byte	0x04, 0x17
        /*014e*/ 	.short	(.L_50 - .L_49)
.L_49:
        /*0150*/ 	.word	0x00000000
        /*0154*/ 	.short	0x0006
        /*0156*/ 	.short	0x002c
        /*0158*/ 	.byte	0x00, 0xf0, 0x11, 0x00


	//----- nvinfo : EIATTR_KPARAM_INFO
	.align		4
.L_50:
        /*015c*/ 	.byte	0x04, 0x17
        /*015e*/ 	.short	(.L_52 - .L_51)
.L_51:
        /*0160*/ 	.word	0x00000000
        /*0164*/ 	.short	0x0005
        /*0166*/ 	.short	0x0028
        /*0168*/ 	.byte	0x00, 0xf0, 0x11, 0x00


	//----- nvinfo : EIATTR_KPARAM_INFO
	.align		4
.L_52:
        /*016c*/ 	.byte	0x04, 0x17
        /*016e*/ 	.short	(.L_54 - .L_53)
.L_53:
        /*0170*/ 	.word	0x00000000
        /*0174*/ 	.short	0x0004
        /*0176*/ 	.short	0x0020
        /*0178*/ 	.byte	0x00, 0xf4, 0x21, 0x00


	//----- nvinfo : EIATTR_KPARAM_INFO
	.align		4
.L_54:
        /*017c*/ 	.byte	0x04, 0x17
        /*017e*/ 	.short	(.L_56 - .L_55)
.L_55:
        /*0180*/ 	.word	0x00000000
        /*0184*/ 	.short	0x0003
        /*0186*/ 	.short	0x0018
        /*0188*/ 	.byte	0x00, 0xf4, 0x21, 0x00


	//----- nvinfo : EIATTR_KPARAM_INFO
	.align		4
.L_56:
        /*018c*/ 	.byte	0x04, 0x17
        /*018e*/ 	.short	(.L_58 - .L_57)
.L_57:
        /*0190*/ 	.word	0x00000000
        /*0194*/ 	.short	0x0002
        /*0196*/ 	.short	0x0010
        /*0198*/ 	.byte	0x00, 0xf4, 0x21, 0x00


	//----- nvinfo : EIATTR_KPARAM_INFO
	.align		4
.L_58:
        /*019c*/ 	.byte	0x04, 0x17
        /*019e*/ 	.short	(.L_60 - .L_59)
.L_59:
        /*01a0*/ 	.word	0x00000000
        /*01a4*/ 	.short	0x0001
        /*01a6*/ 	.short	0x0008
        /*01a8*/ 	.byte	0x00, 0xf4, 0x21, 0x00


	//----- nvinfo : EIATTR_KPARAM_INFO
	.align		4
.L_60:
        /*01ac*/ 	.byte	0x04, 0x17
        /*01ae*/ 	.short	(.L_62 - .L_61)
.L_61:
        /*01b0*/ 	.word	0x00000000
        /*01b4*/ 	.short	0x0000
        /*01b6*/ 	.short	0x0000
        /*01b8*/ 	.byte	0x00, 0xf4, 0x21, 0x00


	//----- nvinfo : EIATTR_MAXREG_COUNT
	.align		4
.L_62:
        /*01bc*/ 	.byte	0x03, 0x1b
        /*01be*/ 	.short	0x00ff


	//----- nvinfo : EIATTR_NUM_BARRIERS
	.align		4
        /*01c0*/ 	.byte	0x02, 0x4c
        /*01c2*/ 	.byte	0x01
	.zero		1


	//----- nvinfo : EIATTR_MERCURY_ISA_VERSION
	.align		4
        /*01c4*/ 	.byte	0x03, 0x5f
        /*01c6*/ 	.short	0x0000


	//----- nvinfo : EIATTR_COOP_GROUP_MASK_REGIDS
	.align		4
        /*01c8*/ 	.byte	0x04, 0x29
        /*01ca*/ 	.short	(.L_64 - .L_63)


	//   ....[0]....
.L_63:
        /*01cc*/ 	.word	0xffffffff


	//   ....[1]....
        /*01d0*/ 	.word	0xffffffff


	//   ....[2]....
        /*01d4*/ 	.word	0xffffffff


	//   ....[3]....
        /*01d8*/ 	.word	0xffffffff


	//   ....[4]....
        /*01dc*/ 	.word	0xffffffff


	//   ....[5]....
        /*01e0*/ 	.word	0xffffffff


	//   ....[6]....
        /*01e4*/ 	.word	0xffffffff


	//   ....[7]....
        /*01e8*/ 	.word	0xffffffff


	//----- nvinfo : EIATTR_COOP_GROUP_INSTR_OFFSETS
	.align		4
.L_64:
        /*01ec*/ 	.byte	0x04, 0x28
        /*01ee*/ 	.short	(.L_66 - .L_65)


	//   ....[0]....
.L_65:
        /*01f0*/ 	.word	0x00000dc0


	//   ....[1]....
        /*01f4*/ 	.word	0x00000e60


	//   ....[2]....
        /*01f8*/ 	.word	0x00000e80


	//   ....[3]....
        /*01fc*/ 	.word	0x00000ea0


	//   ....[4]....
        /*0200*/ 	.word	0x00001190


	//   ....[5]....
        /*0204*/ 	.word	0x000011c0


	//   ....[6]....
        /*0208*/ 	.word	0x00001320


	//   ....[7]....
        /*020c*/ 	.word	0x00001330


	//----- nvinfo : EIATTR_EXIT_INSTR_OFFSETS
	.align		4
.L_66:
        /*0210*/ 	.byte	0x04, 0x1c
        /*0212*/ 	.short	(.L_68 - .L_67)


	//   ....[0]....
.L_67:
        /*0214*/ 	.word	0x00002180


	//   ....[1]....
        /*0218*/ 	.word	0x00002220


	//----- nvinfo : EIATTR_REQNTID
	.align		4
.L_68:
        /*021c*/ 	.byte	0x04, 0x10
        /*021e*/ 	.short	(.L_70 - .L_69)
.L_69:
        /*0220*/ 	.word	0x00000100
        /*0224*/ 	.word	0x00000001
        /*0228*/ 	.word	0x00000001
.L_70:


//--------------------- .nv.callgraph             --------------------------
	.section	.nv.callgraph,"",@"SHT_CUDA_CALLGRAPH"
	.align	4
	.sectionentsize	8
	.align		4
        /*0000*/ 	.word	0x00000000
	.align		4
        /*0004*/ 	.word	0xffffffff
	.align		4
        /*0008*/ 	.word	0x00000000
	.align		4
        /*000c*/ 	.word	0xfffffffe
	.align		4
        /*0010*/ 	.word	0x00000000
	.align		4
        /*0014*/ 	.word	0xfffffffd
	.align		4
        /*0018*/ 	.word	0x00000000
	.align		4
        /*001c*/ 	.word	0xfffffffc


//--------------------- .nv.rel.action            --------------------------
	.section	.nv.rel.action,"",@"SHT_CUDA_RELOCINFO"
	.align	8
	.sectionentsize	8
        /*0000*/ 	.byte	0x73, 0x00, 0x00, 0x00, 0x00, 0x00, 0x00, 0x00, 0x00, 0x00, 0x00, 0x11, 0x25, 0x00, 0x05, 0x36


//--------------------- .nv.constant4             --------------------------
	.section	.nv.constant4,"a",@progbits
	.align	8
	.align		8
.nv.constant4:
        /*0000*/ 	.dword	_$_str


//--------------------- .nv.constant0.attn_fwd    --------------------------
	.section	.nv.constant0.attn_fwd,"a",@progbits
	.sectionflags	@""
	.align	4
.nv.constant0.attn_fwd:
	.zero		488


//--------------------- .text.attn_fwd            --------------------------
	.section	.text.attn_fwd,"ax",@progbits
	.sectioninfo	@"SHI_REGISTERS=64"
	.align	128
        .global         attn_fwd
        .type           attn_fwd,@function
        .size           attn_fwd,(.L_x_3 - attn_fwd)
        .other          attn_fwd,@"STO_CUDA_ENTRY STV_DEFAULT"
attn_fwd:
.text.attn_fwd:
[----:B------:R-:W-:Y:S02]  /*0000*/  IMAD.MOV.U32 R1, RZ, RZ, c[0x0][0x28] ;  /* 0x00000a00ff017624 */ /* 0x000fe400078e00ff */
[----:B------:R-:W0:Y:S01]  /*0010*/  S2R R4, SR_CTAID.X ;  /* 0x0000000000047919 */ /* 0x000e220000002500 */
[----:B------:R-:W-:Y:S01]  /*0020*/  MOV R15, c[0x0][0x198] ;  /* 0x00006600000f7a02 */ /* 0x000fe20000000f00 */
[----:B------:R-:W-:Y:S02]  /*0030*/  ULDC.64 UR6, c[0x0][0x118] ;  /* 0x0000460000067ab9 */ /* 0x000fe40000000a00 */
[----:B------:R-:W1:Y:S04]  /*0040*/  S2R R57, SR_TID.X ;  /* 0x0000000000397919 */ /* 0x000e680000002100 */
[----:B------:R-:W2:Y:S01]  /*0050*/  S2R R29, SR_CTAID.Y ;  /* 0x00000000001d7919 */ /* 0x000ea20000002600 */
[----:B0-----:R-:W-:Y:S01]  /*0060*/  IMAD.SHL.U32 R4, R4, 0x40, RZ ;  /* 0x0000004004047824 */ /* 0x001fe200078e00ff */
[----:B-1----:R-:W-:-:S04]  /*0070*/  SHF.R.U32.HI R60, RZ, 0x6, R57 ;  /* 0x00000006ff3c7819 */ /* 0x002fc80000011639 */
[----:B------:R-:W-:Y:S02]  /*0080*/  LOP3.LUT R53, R4, 0x3f, R57, 0xf8, !PT ;  /* 0x0000003f04357812 */ /* 0x000fe400078ef839 */
[----:B------:R-:W-:Y:S01]  /*0090*/  SGXT.U32 R60, R60, 0x2 ;  /* 0x000000023c3c781a */ /* 0x000fe20000000000 */
[----:B--2---:R-:W-:Y:S02]  /*00a0*/  IMAD R0, R29, c[0x0][0x190], RZ ;  /* 0x000064001d007a24 */ /* 0x004fe400078e02ff */
[----:B------:R-:W-:Y:S02]  /*00b0*/  IMAD R3, R53, c[0x0][0x194], RZ ;  /* 0x0000650035037a24 */ /* 0x000fe400078e02ff */
[----:B------:R-:W-:Y:S02]  /*00c0*/  IMAD R6, R60, c[0x0][0x198], RZ ;  /* 0x000066003c067a24 */ /* 0x000fe400078e02ff */
[C---:B------:R-:W-:Y:S02]  /*00d0*/  IMAD.SHL.U32 R2, R0.reuse, 0x2, RZ ;  /* 0x0000000200027824 */ /* 0x040fe400078e00ff */
[----:B------:R-:W-:Y:S01]  /*00e0*/  IMAD.SHL.U32 R5, R3, 0x2, RZ ;  /* 0x0000000203057824 */ /* 0x000fe200078e00ff */
[----:B------:R-:W-:Y:S01]  /*00f0*/  LEA R7, R15, R6, 0x2 ;  /* 0x000000060f077211 */ /* 0x000fe200078e10ff */
[----:B------:R-:W-:-:S03]  /*0100*/  IMAD.HI R0, R0, 0x2, RZ ;  /* 0x0000000200007827 */ /* 0x000fc600078e02ff */
[----:B------:R-:W-:Y:S01]  /*0110*/  IADD3 R18, P0, P1, R5, c[0x0][0x160], R2 ;  /* 0x0000580005127a10 */ /* 0x000fe2000791e002 */
[----:B------:R-:W-:-:S04]  /*0120*/  IMAD.HI R3, R3, 0x2, RZ ;  /* 0x0000000203037827 */ /* 0x000fc800078e02ff */
[----:B------:R-:W-:Y:S01]  /*0130*/  IMAD R5, R15, 0x4, R7 ;  /* 0x000000040f057824 */ /* 0x000fe200078e0207 */
[----:B------:R-:W-:Y:S02]  /*0140*/  IADD3.X R20, R3, c[0x0][0x164], R0, P0, P1 ;  /* 0x0000590003147a10 */ /* 0x000fe400007e2400 */
[CC--:B------:R-:W-:Y:S01]  /*0150*/  LEA R2, P0, R6.reuse, R18.reuse, 0x1 ;  /* 0x0000001206027211 */ /* 0x0c0fe200078008ff */
[----:B------:R-:W-:Y:S01]  /*0160*/  IMAD R0, R15, 0x4, R5 ;  /* 0x000000040f007824 */ /* 0x000fe200078e0205 */
[C---:B------:R-:W-:Y:S02]  /*0170*/  LEA R8, P1, R5.reuse, R18, 0x1 ;  /* 0x0000001205087211 */ /* 0x040fe400078208ff */
[-C--:B------:R-:W-:Y:S02]  /*0180*/  LEA.HI.X.SX32 R3, R6, R20.reuse, 0x1, P0 ;  /* 0x0000001406037211 */ /* 0x080fe400000f0eff */
[----:B------:R-:W-:Y:S02]  /*0190*/  LEA.HI.X.SX32 R9, R5, R20, 0x1, P1 ;  /* 0x0000001405097211 */ /* 0x000fe400008f0eff */
[----:B------:R-:W-:Y:S01]  /*01a0*/  LEA R6, P0, R7, R18, 0x1 ;  /* 0x0000001207067211 */ /* 0x000fe200078008ff */
[----:B------:R0:W2:Y:S01]  /*01b0*/  LDG.E.U16 R17, [R2.64] ;  /* 0x0000000602117981 */ /* 0x0000a2000c1e1500 */
[----:B------:R-:W-:-:S02]  /*01c0*/  LEA R5, R15, R0, 0x2 ;  /* 0x000000000f057211 */ /* 0x000fc400078e10ff */
[----:B------:R-:W-:Y:S01]  /*01d0*/  LEA.HI.X.SX32 R7, R7, R20, 0x1, P0 ;  /* 0x0000001407077211 */ /* 0x000fe200000f0eff */
[----:B------:R1:W3:Y:S01]  /*01e0*/  LDG.E.U16 R19, [R8.64] ;  /* 0x0000000608137981 */ /* 0x0002e2000c1e1500 */
[----:B------:R-:W-:Y:S01]  /*01f0*/  LEA R10, P0, R0, R18, 0x1 ;  /* 0x00000012000a7211 */ /* 0x000fe200078008ff */
[----:B------:R-:W-:-:S03]  /*0200*/  IMAD R16, R15, 0x4, R5 ;  /* 0x000000040f107824 */ /* 0x000fc600078e0205 */
[----:B------:R-:W-:Y:S01]  /*0210*/  LEA.HI.X.SX32 R11, R0, R20, 0x1, P0 ;  /* 0x00000014000b7211 */ /* 0x000fe200000f0eff */
[----:B------:R4:W5:Y:S01]  /*0220*/  LDG.E.U16 R7, [R6.64] ;  /* 0x0000000606077981 */ /* 0x000962000c1e1500 */
[----:B------:R-:W-:Y:S02]  /*0230*/  LEA R12, P0, R5, R18, 0x1 ;  /* 0x00000012050c7211 */ /* 0x000fe400078008ff */
[----:B------:R-:W-:Y:S01]  /*0240*/  LEA R0, R15, R16, 0x2 ;  /* 0x000000100f007211 */ /* 0x000fe200078e10ff */
[----:B------:R4:W5:Y:S01]  /*0250*/  LDG.E.U16 R10, [R10.64] ;  /* 0x000000060a0a7981 */ /* 0x000962000c1e1500 */
[----:B------:R-:W-:Y:S02]  /*0260*/  LEA.HI.X.SX32 R13, R5, R20, 0x1, P0 ;  /* 0x00000014050d7211 */ /* 0x000fe400000f0eff */
[-C--:B------:R-:W-:Y:S01]  /*0270*/  LEA R14, P1, R0, R18.reuse, 0x1 ;  /* 0x00000012000e7211 */ /* 0x080fe200078208ff */
[----:B------:R-:W-:Y:S01]  /*0280*/  IMAD R5, R15, 0x4, R0 ;  /* 0x000000040f057824 */ /* 0x000fe200078e0200 */
[----:B0-----:R-:W-:-:S02]  /*0290*/  LEA R2, P0, R16, R18, 0x1 ;  /* 0x0000001210027211 */ /* 0x001fc400078008ff */
[----:B------:R-:W-:Y:S01]  /*02a0*/  LEA.HI.X.SX32 R15, R0, R20, 0x1, P1 ;  /* 0x00000014000f7211 */ /* 0x000fe200008f0eff */
[----:B------:R-:W5:Y:S01]  /*02b0*/  LDG.E.U16 R13, [R12.64] ;  /* 0x000000060c0d7981 */ /* 0x000f62000c1e1500 */
[C---:B-1----:R-:W-:Y:S02]  /*02c0*/  LEA R8, P1, R5.reuse, R18, 0x1 ;  /* 0x0000001205087211 */ /* 0x042fe400078208ff */
[-C--:B------:R-:W-:Y:S02]  /*02d0*/  LEA.HI.X.SX32 R3, R16, R20.reuse, 0x1, P0 ;  /* 0x0000001410037211 */ /* 0x080fe400000f0eff */
[----:B------:R-:W-:Y:S01]  /*02e0*/  LEA.HI.X.SX32 R9, R5, R20, 0x1, P1 ;  /* 0x0000001405097211 */ /* 0x000fe200008f0eff */
[----:B------:R-:W5:Y:S04]  /*02f0*/  LDG.E.U16 R15, [R14.64] ;  /* 0x000000060e0f7981 */ /* 0x000f68000c1e1500 */
[----:B------:R0:W5:Y:S04]  /*0300*/  LDG.E.U16 R2, [R2.64] ;  /* 0x0000000602027981 */ /* 0x000168000c1e1500 */
[----:B------:R1:W5:Y:S01]  /*0310*/  LDG.E.U16 R5, [R8.64] ;  /* 0x0000000608057981 */ /* 0x000362000c1e1500 */
[----:B------:R-:W-:-:S02]  /*0320*/  IADD3 R58, R4, 0x40, RZ ;  /* 0x00000040043a7810 */ /* 0x000fc40007ffe0ff */
[C---:B------:R-:W-:Y:S02]  /*0330*/  LOP3.LUT R21, R57.reuse, 0xc0, RZ, 0xc0, !PT ;  /* 0x000000c039157812 */ /* 0x040fe400078ec0ff */
[----:B------:R-:W-:Y:S02]  /*0340*/  ISETP.GE.AND P0, PT, R58, 0x1, PT ;  /* 0x000000013a00780c */ /* 0x000fe40003f06270 */
[----:B------:R-:W-:Y:S02]  /*0350*/  SHF.L.U32 R28, R57, 0x1, RZ ;  /* 0x00000001391c7819 */ /* 0x000fe400000006ff */
[----:B------:R-:W-:-:S04]  /*0360*/  SHF.R.U32.HI R0, RZ, 0x2, R21 ;  /* 0x00000002ff007819 */ /* 0x000fc80000011615 */
[----:B------:R-:W-:Y:S02]  /*0370*/  LOP3.LUT R0, R0, 0x1fe, R28, 0x78, !PT ;  /* 0x000001fe00007812 */ /* 0x000fe400078e781c */
[----:B------:R-:W-:Y:S02]  /*0380*/  SHF.R.S32.HI R61, RZ, 0x2, R57 ;  /* 0x00000002ff3d7819 */ /* 0x000fe40000011439 */
[----:B----4-:R-:W-:Y:S01]  /*0390*/  LOP3.LUT R11, R0, 0x40, RZ, 0x3c, !PT ;  /* 0x00000040000b7812 */ /* 0x010fe200078e3cff */
[----:B------:R-:W-:Y:S01]  /*03a0*/  IMAD.MOV.U32 R36, RZ, RZ, -0x800000 ;  /* 0xff800000ff247424 */ /* 0x000fe200078e00ff */
[----:B0-----:R-:W-:Y:S01]  /*03b0*/  MOV R3, 0x3f800000 ;  /* 0x3f80000000037802 */ /* 0x001fe20000000f00 */
[----:B------:R-:W-:Y:S01]  /*03c0*/  IMAD.MOV.U32 R6, RZ, RZ, 0x3f800000 ;  /* 0x3f800000ff067424 */ /* 0x000fe200078e00ff */
[----:B------:R-:W-:Y:S01]  /*03d0*/  MOV R37, 0xff800000 ;  /* 0xff80000000257802 */ /* 0x000fe20000000f00 */
[----:B------:R-:W-:Y:S01]  /*03e0*/  CS2R R24, SRZ ;  /* 0x0000000000187805 */ /* 0x000fe2000001ff00 */
[----:B------:R-:W-:Y:S01]  /*03f0*/  CS2R R26, SRZ ;  /* 0x00000000001a7805 */ /* 0x000fe2000001ff00 */
[----:B-1----:R-:W-:Y:S01]  /*0400*/  CS2R R8, SRZ ;  /* 0x0000000000087805 */ /* 0x002fe2000001ff00 */
[----:B------:R-:W-:Y:S01]  /*0410*/  CS2R R20, SRZ ;  /* 0x0000000000147805 */ /* 0x000fe2000001ff00 */
[----:B------:R-:W-:Y:S01]  /*0420*/  CS2R R22, SRZ ;  /* 0x0000000000167805 */ /* 0x000fe2000001ff00 */
[C---:B------:R-:W-:Y:S01]  /*0430*/  LOP3.LUT R59, R57.reuse, 0x3, RZ, 0xc0, !PT ;  /* 0x00000003393b7812 */ /* 0x040fe200078ec0ff */
[----:B------:R-:W-:Y:S01]  /*0440*/  IMAD.SHL.U32 R16, R57, 0x8, RZ ;  /* 0x0000000839107824 */ /* 0x000fe200078e00ff */
[----:B------:R-:W-:Y:S01]  /*0450*/  SGXT R61, R61, 0x1 ;  /* 0x000000013d3d781a */ /* 0x000fe20000000200 */
[----:B--2---:R-:W-:Y:S04]  /*0460*/  STS.U16 [R0], R17 ;  /* 0x0000001100007388 */ /* 0x004fe80000000400 */
[----:B---3--:R-:W-:Y:S04]  /*0470*/  STS.U16 [R0+0x400], R19 ;  /* 0x0004001300007388 */ /* 0x008fe80000000400 */
[----:B-----5:R0:W-:Y:S04]  /*0480*/  STS.U16 [R0+0x800], R13 ;  /* 0x0008000d00007388 */ /* 0x0201e80000000400 */
[----:B------:R1:W-:Y:S04]  /*0490*/  STS.U16 [R0+0xc00], R15 ;  /* 0x000c000f00007388 */ /* 0x0003e80000000400 */
[----:B------:R-:W-:Y:S01]  /*04a0*/  STS.U16 [R11+0x200], R7 ;  /* 0x000200070b007388 */ /* 0x000fe20000000400 */
[----:B0-----:R-:W-:-:S03]  /*04b0*/  CS2R R12, SRZ ;  /* 0x00000000000c7805 */ /* 0x001fc6000001ff00 */
[----:B------:R-:W-:Y:S01]  /*04c0*/  STS.U16 [R11+0x600], R10 ;  /* 0x0006000a0b007388 */ /* 0x000fe20000000400 */
[----:B-1----:R-:W-:-:S03]  /*04d0*/  CS2R R14, SRZ ;  /* 0x00000000000e7805 */ /* 0x002fc6000001ff00 */
[----:B------:R-:W-:Y:S04]  /*04e0*/  STS.U16 [R11+0xa00], R2 ;  /* 0x000a00020b007388 */ /* 0x000fe80000000400 */
[----:B------:R0:W-:Y:S02]  /*04f0*/  STS.U16 [R11+0xe00], R5 ;  /* 0x000e00050b007388 */ /* 0x0001e40000000400 */
[----:B0-----:R-:W-:Y:S01]  /*0500*/  CS2R R10, SRZ ;  /* 0x00000000000a7805 */ /* 0x001fe2000001ff00 */
[----:B------:R-:W-:Y:S05]  /*0510*/  @!P0 BRA `(.L_x_0) ;  /* 0x00000f0000008947 */ /* 0x000fea0003800000 */
[C---:B------:R-:W-:Y:S01]  /*0520*/  LOP3.LUT R2, R57.reuse, 0x60, RZ, 0xc0, !PT ;  /* 0x0000006039027812 */ /* 0x040fe200078ec0ff */
[----:B------:R-:W-:Y:S01]  /*0530*/  CS2R R24, SRZ ;  /* 0x0000000000187805 */ /* 0x000fe2000001ff00 */
[--C-:B------:R-:W-:Y:S01]  /*0540*/  SHF.R.U32.HI R5, RZ, 0x2, R57.reuse ;  /* 0x00000002ff057819 */ /* 0x100fe20000011639 */
[----:B------:R-:W-:Y:S01]  /*0550*/  CS2R R26, SRZ ;  /* 0x00000000001a7805 */ /* 0x000fe2000001ff00 */
[----:B------:R-:W-:Y:S01]  /*0560*/  LOP3.LUT R51, R57, 0x7, RZ, 0xc0, !PT ;  /* 0x0000000739337812 */ /* 0x000fe200078ec0ff */
[----:B------:R-:W-:Y:S01]  /*0570*/  CS2R R20, SRZ ;  /* 0x0000000000147805 */ /* 0x000fe2000001ff00 */
[----:B------:R-:W-:Y:S01]  /*0580*/  LOP3.LUT R6, R28, 0x10, RZ, 0xc0, !PT ;  /* 0x000000101c067812 */ /* 0x000fe200078ec0ff */
[----:B------:R-:W-:Y:S01]  /*0590*/  CS2R R22, SRZ ;  /* 0x0000000000167805 */ /* 0x000fe2000001ff00 */
[----:B------:R-:W-:Y:S01]  /*05a0*/  SHF.R.U32.HI R3, RZ, 0x1, R2 ;  /* 0x00000001ff037819 */ /* 0x000fe20000011602 */
[----:B------:R-:W-:Y:S01]  /*05b0*/  UMOV UR4, URZ ;  /* 0x0000003f00047c82 */ /* 0x000fe20008000000 */
[----:B------:R-:W-:Y:S01]  /*05c0*/  SGXT.U32 R2, R5, 0x3 ;  /* 0x000000030502781a */ /* 0x000fe20000000000 */
[----:B------:R-:W-:Y:S01]  /*05d0*/  IMAD R5, R51, 0x90, RZ ;  /* 0x0000009033057824 */ /* 0x000fe200078e02ff */
[----:B------:R-:W-:Y:S01]  /*05e0*/  LOP3.LUT R6, R6, 0x60, R57, 0xf8, !PT ;  /* 0x0000006006067812 */ /* 0x000fe200078ef839 */
[----:B------:R-:W-:Y:S01]  /*05f0*/  UMOV UR5, URZ ;  /* 0x0000003f00057c82 */ /* 0x000fe20008000000 */
[----:B------:R-:W-:-:S02]  /*0600*/  LOP3.LUT R8, R16, 0x30, RZ, 0xc0, !PT ;  /* 0x0000003010087812 */ /* 0x000fc400078ec0ff */
[----:B------:R-:W-:Y:S02]  /*0610*/  LOP3.LUT R13, R5, R6, RZ, 0x3c, !PT ;  /* 0x00000006050d7212 */ /* 0x000fe400078e3cff */
[----:B------:R-:W-:Y:S02]  /*0620*/  LOP3.LUT R5, R57, 0x1f, RZ, 0xc0, !PT ;  /* 0x0000001f39057812 */ /* 0x000fe400078ec0ff */
[----:B------:R-:W-:Y:S01]  /*0630*/  LOP3.LUT R4, R4, R3, R2, 0xfe, !PT ;  /* 0x0000000304047212 */ /* 0x000fe200078efe02 */
[----:B------:R-:W-:Y:S01]  /*0640*/  IMAD R2, R29, c[0x0][0x1a0], RZ ;  /* 0x000068001d027a24 */ /* 0x000fe200078e02ff */
[----:B------:R-:W-:Y:S01]  /*0650*/  LOP3.LUT R7, R57, 0xf, RZ, 0xc0, !PT ;  /* 0x0000000f39077812 */ /* 0x000fe200078ec0ff */
[----:B------:R-:W-:Y:S01]  /*0660*/  IMAD R6, R5, c[0x0][0x1a8], RZ ;  /* 0x00006a0005067a24 */ /* 0x000fe200078e02ff */
[----:B------:R-:W-:Y:S01]  /*0670*/  LEA R51, R51, R8, 0x6 ;  /* 0x0000000833337211 */ /* 0x000fe200078e30ff */
[----:B------:R-:W-:Y:S01]  /*0680*/  IMAD R3, R29, c[0x0][0x1b0], RZ ;  /* 0x00006c001d037a24 */ /* 0x000fe200078e02ff */
[----:B------:R-:W-:Y:S01]  /*0690*/  LOP3.LUT R10, R61, 0x90, RZ, 0xc0, !PT ;  /* 0x000000903d0a7812 */ /* 0x000fe200078ec0ff */
[----:B------:R-:W-:Y:S01]  /*06a0*/  IMAD R9, R7, c[0x0][0x1b4], RZ ;  /* 0x00006d0007097a24 */ /* 0x000fe200078e02ff */
[----:B------:R-:W-:Y:S01]  /*06b0*/  LOP3.LUT R11, R57, 0x10, RZ, 0xc0, !PT ;  /* 0x00000010390b7812 */ /* 0x000fe200078ec0ff */
[----:B------:R-:W-:Y:S01]  /*06c0*/  IMAD.SHL.U32 R5, R2, 0x2, RZ ;  /* 0x0000000202057824 */ /* 0x000fe200078e00ff */
[----:B------:R-:W-:Y:S01]  /*06d0*/  LEA R12, R59, R10, 0x5 ;  /* 0x0000000a3b0c7211 */ /* 0x000fe200078e28ff */
[----:B------:R-:W-:Y:S01]  /*06e0*/  IMAD.SHL.U32 R8, R6, 0x2, RZ ;  /* 0x0000000206087824 */ /* 0x000fe200078e00ff */
[----:B------:R-:W-:Y:S01]  /*06f0*/  SHF.L.U32 R10, R9, 0x1, RZ ;  /* 0x00000001090a7819 */ /* 0x000fe200000006ff */
[----:B------:R-:W-:Y:S01]  /*0700*/  IMAD.SHL.U32 R7, R3, 0x2, RZ ;  /* 0x0000000203077824 */ /* 0x000fe200078e00ff */
[----:B------:R-:W-:Y:S01]  /*0710*/  SHF.L.U32 R52, R11, 0x6, RZ ;  /* 0x000000060b347819 */ /* 0x000fe200000006ff */
[----:B------:R-:W-:Y:S01]  /*0720*/  IMAD.HI R3, R3, 0x2, RZ ;  /* 0x0000000203037827 */ /* 0x000fe200078e02ff */
[----:B------:R-:W-:-:S02]  /*0730*/  IADD3 R48, P0, P1, R8, c[0x0][0x168], R5 ;  /* 0x00005a0008307a10 */ /* 0x000fc4000791e005 */
[----:B------:R-:W-:Y:S01]  /*0740*/  SHF.R.U32.HI R8, RZ, 0x4, R57 ;  /* 0x00000004ff087819 */ /* 0x000fe20000011639 */
[----:B------:R-:W-:Y:S01]  /*0750*/  IMAD.HI R5, R2, 0x2, RZ ;  /* 0x0000000202057827 */ /* 0x000fe200078e02ff */
[----:B------:R-:W-:Y:S02]  /*0760*/  IADD3 R10, P2, P3, R10, c[0x0][0x170], R7 ;  /* 0x00005c000a0a7a10 */ /* 0x000fe40007b5e007 */
[----:B------:R-:W-:Y:S01]  /*0770*/  SHF.R.U32.HI R7, RZ, 0x5, R57 ;  /* 0x00000005ff077819 */ /* 0x000fe20000011639 */
[----:B------:R-:W-:Y:S01]  /*0780*/  IMAD R45, R11, -0x30, R52 ;  /* 0xffffffd00b2d7824 */ /* 0x000fe200078e0234 */
[----:B------:R-:W-:Y:S01]  /*0790*/  SGXT.U32 R2, R8, 0x4 ;  /* 0x000000040802781a */ /* 0x000fe20000000000 */
[----:B------:R-:W-:Y:S01]  /*07a0*/  IMAD.HI R8, R9, 0x2, RZ ;  /* 0x0000000209087827 */ /* 0x000fe200078e02ff */
[----:B------:R-:W-:Y:S02]  /*07b0*/  LOP3.LUT R12, R12, 0x10, R28, 0x78, !PT ;  /* 0x000000100c0c7812 */ /* 0x000fe400078e781c */
[----:B------:R-:W-:Y:S01]  /*07c0*/  SGXT.U32 R7, R7, 0x3 ;  /* 0x000000030707781a */ /* 0x000fe20000000000 */
[----:B------:R-:W-:Y:S01]  /*07d0*/  IMAD R9, R2, c[0x0][0x1b8], RZ ;  /* 0x00006e0002097a24 */ /* 0x000fe200078e02ff */
[----:B------:R-:W-:Y:S01]  /*07e0*/  MOV R14, c[0x0][0x1b8] ;  /* 0x00006e00000e7a02 */ /* 0x000fe20000000f00 */
[----:B------:R-:W-:Y:S01]  /*07f0*/  IMAD.HI R6, R6, 0x2, RZ ;  /* 0x0000000206067827 */ /* 0x000fe200078e02ff */
[----:B------:R-:W-:-:S02]  /*0800*/  IADD3 R45, R12, R45, RZ ;  /* 0x0000002d0c2d7210 */ /* 0x000fc40007ffe0ff */
[----:B------:R-:W-:Y:S01]  /*0810*/  IADD3.X R8, R8, c[0x0][0x174], R3, P2, P3 ;  /* 0x00005d0008087a10 */ /* 0x000fe200017e6403 */
[----:B------:R-:W-:Y:S01]  /*0820*/  IMAD.MOV.U32 R12, RZ, RZ, c[0x0][0x1a4] ;  /* 0x00006900ff0c7624 */ /* 0x000fe200078e00ff */
[----:B------:R-:W-:Y:S01]  /*0830*/  LEA R3, R14, R9, 0x4 ;  /* 0x000000090e037211 */ /* 0x000fe200078e20ff */
[----:B------:R-:W-:Y:S01]  /*0840*/  IMAD R7, R7, c[0x0][0x1a4], RZ ;  /* 0x0000690007077a24 */ /* 0x000fe200078e02ff */
[----:B------:R-:W-:Y:S01]  /*0850*/  SHF.R.S32.HI R14, RZ, 0x6, R57 ;  /* 0x00000006ff0e7819 */ /* 0x000fe20000011439 */
[----:B------:R-:W-:Y:S01]  /*0860*/  IMAD.IADD R52, R52, 0x1, R13 ;  /* 0x0000000134347824 */ /* 0x000fe200078e020d */
[----:B------:R-:W-:Y:S01]  /*0870*/  IADD3.X R5, R6, c[0x0][0x16c], R5, P0, P1 ;  /* 0x00005b0006057a10 */ /* 0x000fe200007e2405 */
[----:B------:R-:W-:Y:S01]  /*0880*/  IMAD R2, R12, 0x8, R7 ;  /* 0x000000080c027824 */ /* 0x000fe200078e0207 */
[----:B------:R-:W-:Y:S01]  /*0890*/  SGXT R14, R14, 0x1 ;  /* 0x000000010e0e781a */ /* 0x000fe20000000200 */
[----:B------:R-:W-:Y:S01]  /*08a0*/  CS2R R12, SRZ ;  /* 0x00000000000c7805 */ /* 0x000fe2000001ff00 */
[----:B------:R-:W-:-:S02]  /*08b0*/  LEA R54, P0, R7, R48, 0x1 ;  /* 0x0000003007367211 */ /* 0x000fc400078008ff */
[----:B------:R-:W-:Y:S02]  /*08c0*/  LEA R48, P1, R2, R48, 0x1 ;  /* 0x0000003002307211 */ /* 0x000fe400078208ff */
[-C--:B------:R-:W-:Y:S02]  /*08d0*/  LEA R46, P2, R9, R10.reuse, 0x1 ;  /* 0x0000000a092e7211 */ /* 0x080fe400078408ff */
[----:B------:R-:W-:Y:S02]  /*08e0*/  LEA R40, P3, R3, R10, 0x1 ;  /* 0x0000000a03287211 */ /* 0x000fe400078608ff */
[----:B------:R-:W-:Y:S01]  /*08f0*/  LOP3.LUT R50, R14, 0x90, RZ, 0xc0, !PT ;  /* 0x000000900e327812 */ /* 0x000fe200078ec0ff */
[----:B------:R-:W-:Y:S01]  /*0900*/  CS2R R10, SRZ ;  /* 0x00000000000a7805 */ /* 0x000fe2000001ff00 */
[-C--:B------:R-:W-:Y:S01]  /*0910*/  LEA.HI.X.SX32 R55, R7, R5.reuse, 0x1, P0 ;  /* 0x0000000507377211 */ /* 0x080fe200000f0eff */
[----:B------:R-:W-:Y:S01]  /*0920*/  IMAD.MOV.U32 R7, RZ, RZ, -0x800000 ;  /* 0xff800000ff077424 */ /* 0x000fe200078e00ff */
[----:B------:R-:W-:Y:S01]  /*0930*/  LEA.HI.X.SX32 R49, R2, R5, 0x1, P1 ;  /* 0x0000000502317211 */ /* 0x000fe200008f0eff */
[----:B------:R-:W-:Y:S01]  /*0940*/  IMAD.MOV.U32 R5, RZ, RZ, RZ ;  /* 0x000000ffff057224 */ /* 0x000fe200078e00ff */
[-C--:B------:R-:W-:Y:S01]  /*0950*/  LEA.HI.X.SX32 R47, R9, R8.reuse, 0x1, P2 ;  /* 0x00000008092f7211 */ /* 0x080fe200010f0eff */
[----:B------:R-:W-:Y:S01]  /*0960*/  CS2R R14, SRZ ;  /* 0x00000000000e7805 */ /* 0x000fe2000001ff00 */
[----:B------:R-:W-:Y:S01]  /*0970*/  LEA.HI.X.SX32 R41, R3, R8, 0x1, P3 ;  /* 0x0000000803297211 */ /* 0x000fe200018f0eff */
[----:B------:R-:W-:Y:S01]  /*0980*/  IMAD.MOV.U32 R3, RZ, RZ, 0x3f800000 ;  /* 0x3f800000ff037424 */ /* 0x000fe200078e00ff */
[----:B------:R-:W-:Y:S01]  /*0990*/  MOV R42, 0xff800000 ;  /* 0xff800000002a7802 */ /* 0x000fe20000000f00 */
[----:B------:R-:W-:Y:S01]  /*09a0*/  CS2R R8, SRZ ;  /* 0x0000000000087805 */ /* 0x000fe2000001ff00 */
[----:B------:R-:W-:-:S02]  /*09b0*/  MOV R2, RZ ;  /* 0x000000ff00027202 */ /* 0x000fc40000000f00 */
[----:B------:R-:W-:Y:S02]  /*09c0*/  MOV R6, 0x3f800000 ;  /* 0x3f80000000067802 */ /* 0x000fe40000000f00 */
[--C-:B------:R-:W-:Y:S02]  /*09d0*/  LOP3.LUT R51, R51, 0x30, R28.reuse, 0x78, !PT ;  /* 0x0000003033337812 */ /* 0x100fe400078e781c */
[----:B------:R-:W-:Y:S02]  /*09e0*/  LOP3.LUT R50, R50, 0x17e, R28, 0x78, !PT ;  /* 0x0000017e32327812 */ /* 0x000fe400078e781c */
[----:B------:R-:W-:Y:S02]  /*09f0*/  LOP3.LUT R56, R4, 0x8, RZ, 0xfc, !PT ;  /* 0x0000000804387812 */ /* 0x000fe400078efcff */
.L_x_1:
[----:B------:R-:W-:-:S04]  /*0a00*/  IMAD.WIDE R16, R5, 0x2, R54 ;  /* 0x0000000205107825 */ /* 0x000fc800078e0236 */
[----:B------:R-:W-:Y:S01]  /*0a10*/  IMAD.WIDE R18, R5, 0x2, R48 ;  /* 0x0000000205127825 */ /* 0x000fe200078e0230 */
[----:B------:R0:W2:Y:S04]  /*0a20*/  LDG.E.U16 R29, [R16.64] ;  /* 0x00000006101d7981 */ /* 0x0000a8000c1e1500 */
[----:B------:R1:W3:Y:S04]  /*0a30*/  LDG.E.U16 R31, [R18.64] ;  /* 0x00000006121f7981 */ /* 0x0002e8000c1e1500 */
[----:B------:R-:W-:Y:S01]  /*0a40*/  BAR.SYNC.DEFER_BLOCKING 0x0 ;  /* 0x0000000000007b1d */ /* 0x000fe20000010000 */
[----:B0-----:R-:W-:-:S04]  /*0a50*/  IMAD.WIDE R16, R2, 0x2, R40 ;  /* 0x0000000202107825 */ /* 0x001fc800078e0228 */
[----:B-1----:R-:W-:Y:S01]  /*0a60*/  IMAD.WIDE R18, R2, 0x2, R46 ;  /* 0x0000000202127825 */ /* 0x002fe200078e022e */
[----:B--2---:R-:W-:Y:S04]  /*0a70*/  STS.U16 [R0+0x1000], R29 ;  /* 0x0010001d00007388 */ /* 0x004fe80000000400 */
[----:B---3--:R-:W-:Y:S04]  /*0a80*/  STS.U16 [R0+0x1200], R31 ;  /* 0x0012001f00007388 */ /* 0x008fe80000000400 */
[----:B------:R-:W-:Y:S06]  /*0a90*/  BAR.SYNC.DEFER_BLOCKING 0x0 ;  /* 0x0000000000007b1d */ /* 0x000fec0000010000 */
[----:B------:R0:W2:Y:S04]  /*0aa0*/  LDG.E.U16 R43, [R18.64] ;  /* 0x00000006122b7981 */ /* 0x0000a8000c1e1500 */
[----:B------:R0:W3:Y:S04]  /*0ab0*/  LDG.E.U16 R44, [R16.64] ;  /* 0x00000006102c7981 */ /* 0x0000e8000c1e1500 */
[----:B------:R-:W-:Y:S04]  /*0ac0*/  LDSM.16.M88.4 R36, [R51+0x1000] ;  /* 0x001000003324783b */ /* 0x000fe80000000200 */
[----:B------:R-:W-:Y:S04]  /*0ad0*/  LDSM.16.MT88.4 R28, [R52+0x800] ;  /* 0x00080000341c783b */ /* 0x000fe80000004200 */
[----:B0-----:R-:W0:Y:S02]  /*0ae0*/  LDSM.16.MT88.4 R16, [R52] ;  /* 0x000000003410783b */ /* 0x001e240000004200 */
[----:B0-----:R-:W-:Y:S11]  /*0af0*/  HMMA.16816.F32.BF16 R32, R16, R36, RZ ;  /* 0x000000241020723c */ /* 0x001ff600000418ff */
[----:B------:R-:W-:Y:S11]  /*0b00*/  @!UPT UIADD3 URZ, URZ, URZ, URZ ;  /* 0x0000003f3f3ff290 */ /* 0x000ff6000fffe03f */
[----:B------:R-:W-:Y:S02]  /*0b10*/  @!UPT UIADD3 URZ, URZ, URZ, URZ ;  /* 0x0000003f3f3ff290 */ /* 0x000fe4000fffe03f */
[----:B------:R-:W-:Y:S01]  /*0b20*/  HMMA.16816.F32.BF16 R36, R28, R38, R32 ;  /* 0x000000261c24723c */ /* 0x000fe20000041820 */
[----:B------:R-:W0:Y:S04]  /*0b30*/  LDSM.16.M88.4 R32, [R51+0x1200] ;  /* 0x001200003320783b */ /* 0x000e280000000200 */
[----:B------:R-:W-:Y:S11]  /*0b40*/  BAR.SYNC.DEFER_BLOCKING 0x0 ;  /* 0x0000000000007b1d */ /* 0x000ff60000010000 */
[----:B------:R-:W-:Y:S08]  /*0b50*/  @!UPT UIADD3 URZ, URZ, URZ, URZ ;  /* 0x0000003f3f3ff290 */ /* 0x000ff0000fffe03f */
[----:B------:R-:W-:Y:S01]  /*0b60*/  FMUL R39, R39, c[0x0][0x188] ;  /* 0x0000620027277a20 */ /* 0x000fe20000400000 */
[----:B0-----:R-:W-:Y:S07]  /*0b70*/  HMMA.16816.F32.BF16 R16, R16, R32, RZ ;  /* 0x000000201010723c */ /* 0x001fee00000418ff */
[----:B------:R-:W-:Y:S01]  /*0b80*/  LEA R33, P0, R59, UR4, 0x1 ;  /* 0x000000043b217c11 */ /* 0x000fe2000f8008ff */
[----:B------:R-:W-:Y:S01]  /*0b90*/  FMUL R32, R37, c[0x0][0x188] ;  /* 0x0000620025207a20 */ /* 0x000fe20000400000 */
[----:B------:R-:W-:-:S02]  /*0ba0*/  UIADD3 UR4, UP0, UR4, 0x10, URZ ;  /* 0x0000001004047890 */ /* 0x000fc4000ff1e03f */
[C---:B------:R-:W-:Y:S02]  /*0bb0*/  ISETP.GE.U32.AND P4, PT, R33.reuse, R4, PT ;  /* 0x000000042100720c */ /* 0x040fe40003f86070 */
[----:B------:R-:W-:-:S11]  /*0bc0*/  ISETP.GT.U32.AND P2, PT, R33, R56, PT ;  /* 0x000000382100720c */ /* 0x000fd60003f44070 */
[----:B------:R-:W-:Y:S07]  /*0bd0*/  HMMA.16816.F32.BF16 R16, R28, R34, R16 ;  /* 0x000000221c10723c */ /* 0x000fee0000041810 */
[----:B------:R-:W-:Y:S01]  /*0be0*/  IMAD.X R29, RZ, RZ, UR5, P0 ;  /* 0x00000005ff1d7e24 */ /* 0x000fe200080e06ff */
[C---:B------:R-:W-:Y:S01]  /*0bf0*/  IADD3 R31, P1, R33.reuse, 0x8, RZ ;  /* 0x00000008211f7810 */ /* 0x040fe20007f3e0ff */
[----:B------:R-:W-:Y:S01]  /*0c00*/  UIADD3.X UR5, URZ, UR5, URZ, UP0, !UPT ;  /* 0x000000053f057290 */ /* 0x000fe200087fe43f */
[----:B------:R-:W-:-:S02]  /*0c10*/  ISETP.GT.U32.AND P0, PT, R33, R4, PT ;  /* 0x000000042100720c */ /* 0x000fc40003f04070 */
[----:B------:R-:W-:Y:S01]  /*0c20*/  ISETP.GT.U32.AND P3, PT, R31, R4, PT ;  /* 0x000000041f00720c */ /* 0x000fe20003f64070 */
[----:B------:R-:W-:Y:S01]  /*0c30*/  FMUL R31, R36, c[0x0][0x188] ;  /* 0x00006200241f7a20 */ /* 0x000fe20000400000 */
[----:B------:R-:W-:Y:S02]  /*0c40*/  IADD3.X R28, RZ, R29, RZ, P1, !PT ;  /* 0x0000001dff1c7210 */ /* 0x000fe40000ffe4ff */
[----:B------:R-:W-:Y:S02]  /*0c50*/  ISETP.GT.U32.AND.EX P0, PT, R29, RZ, PT, P0 ;  /* 0x000000ff1d00720c */ /* 0x000fe40003f04100 */
[----:B------:R-:W-:Y:S02]  /*0c60*/  ISETP.GT.U32.AND.EX P3, PT, R28, RZ, PT, P3 ;  /* 0x000000ff1c00720c */ /* 0x000fe40003f64130 */
[----:B------:R-:W-:Y:S02]  /*0c70*/  IADD3 R28, P5, R33, 0x9, RZ ;  /* 0x00000009211c7810 */ /* 0x000fe40007fbe0ff */
[----:B------:R-:W-:-:S02]  /*0c80*/  ISETP.GE.U32.AND.EX P4, PT, R29, RZ, PT, P4 ;  /* 0x000000ff1d00720c */ /* 0x000fc40003f86140 */
[----:B------:R-:W-:Y:S01]  /*0c90*/  ISETP.GT.U32.AND P6, PT, R28, R4, PT ;  /* 0x000000041c00720c */ /* 0x000fe20003fc4070 */
[----:B------:R-:W-:Y:S01]  /*0ca0*/  IMAD.X R30, RZ, RZ, R29, P5 ;  /* 0x000000ffff1e7224 */ /* 0x000fe200028e061d */
[----:B------:R-:W-:Y:S01]  /*0cb0*/  FSEL R31, R31, -INF , !P0 ;  /* 0xff8000001f1f7808 */ /* 0x000fe20004000000 */
[----:B------:R-:W-:Y:S01]  /*0cc0*/  FMUL R16, R16, c[0x0][0x188] ;  /* 0x0000620010107a20 */ /* 0x000fe20000400000 */
[----:B------:R-:W-:Y:S02]  /*0cd0*/  FSEL R32, R32, -INF , !P4 ;  /* 0xff80000020207808 */ /* 0x000fe40006000000 */
[----:B------:R-:W-:Y:S01]  /*0ce0*/  ISETP.GE.U32.AND P1, PT, R33, R56, PT ;  /* 0x000000382100720c */ /* 0x000fe20003f26070 */
[----:B------:R-:W-:Y:S01]  /*0cf0*/  FMUL R33, R17, c[0x0][0x188] ;  /* 0x0000620011217a20 */ /* 0x000fe20000400000 */
[----:B------:R-:W-:Y:S02]  /*0d00*/  ISETP.GT.U32.AND.EX P4, PT, R30, RZ, PT, P6 ;  /* 0x000000ff1e00720c */ /* 0x000fe40003f84160 */
[----:B------:R-:W-:-:S02]  /*0d10*/  FSEL R17, R16, -INF , !P3 ;  /* 0xff80000010117808 */ /* 0x000fc40005800000 */
[----:B------:R-:W-:Y:S02]  /*0d20*/  FMNMX R34, R31, R32, !PT ;  /* 0x000000201f227209 */ /* 0x000fe40007800000 */
[----:B------:R-:W-:Y:S02]  /*0d30*/  FSEL R16, R33, -INF , !P4 ;  /* 0xff80000021107808 */ /* 0x000fe40006000000 */
[----:B------:R-:W-:Y:S01]  /*0d40*/  FMNMX R33, R17, R34, !PT ;  /* 0x0000002211217209 */ /* 0x000fe20007800000 */
[----:B------:R-:W-:Y:S01]  /*0d50*/  FMUL R34, R18, c[0x0][0x188] ;  /* 0x0000620012227a20 */ /* 0x000fe20000400000 */
[C---:B------:R-:W-:Y:S02]  /*0d60*/  ISETP.GT.U32.AND.EX P2, PT, R29.reuse, RZ, PT, P2 ;  /* 0x000000ff1d00720c */ /* 0x040fe40003f44120 */
[----:B------:R-:W-:Y:S02]  /*0d70*/  ISETP.GE.U32.AND.EX P1, PT, R29, RZ, PT, P1 ;  /* 0x000000ff1d00720c */ /* 0x000fe40003f26110 */
[----:B------:R-:W-:Y:S01]  /*0d80*/  FMNMX R29, R16, R33, !PT ;  /* 0x00000021101d7209 */ /* 0x000fe20007800000 */
[----:B------:R-:W-:Y:S01]  /*0d90*/  FMUL R33, R38, c[0x0][0x188] ;  /* 0x0000620026217a20 */ /* 0x000fe20000400000 */
[----:B------:R-:W-:-:S02]  /*0da0*/  ISETP.GT.U32.AND P3, PT, R28, R56, PT ;  /* 0x000000381c00720c */ /* 0x000fc40003f64070 */
[----:B------:R-:W-:Y:S01]  /*0db0*/  FSEL R28, R39, -INF , !P1 ;  /* 0xff800000271c7808 */ /* 0x000fe20004800000 */
[----:B------:R-:W0:Y:S01]  /*0dc0*/  SHFL.BFLY PT, R18, R29, 0x2, 0x1f ;  /* 0x0c401f001d127f89 */ /* 0x000e2200000e0000 */
[----:B------:R-:W-:Y:S02]  /*0dd0*/  FSEL R33, R33, -INF , !P2 ;  /* 0xff80000021217808 */ /* 0x000fe40005000000 */
[----:B------:R-:W-:Y:S01]  /*0de0*/  ISETP.GT.U32.AND.EX P1, PT, R30, RZ, PT, P3 ;  /* 0x000000ff1e00720c */ /* 0x000fe20003f24130 */
[----:B------:R-:W-:Y:S01]  /*0df0*/  FMUL R30, R19, c[0x0][0x188] ;  /* 0x00006200131e7a20 */ /* 0x000fe20000400000 */
[----:B------:R-:W-:Y:S02]  /*0e00*/  FSEL R19, R34, -INF , !P0 ;  /* 0xff80000022137808 */ /* 0x000fe40004000000 */
[----:B------:R-:W-:Y:S02]  /*0e10*/  FMNMX R34, R33, R28, !PT ;  /* 0x0000001c21227209 */ /* 0x000fe40007800000 */
[----:B------:R-:W-:-:S02]  /*0e20*/  FSEL R30, R30, -INF , !P1 ;  /* 0xff8000001e1e7808 */ /* 0x000fc40004800000 */
[----:B------:R-:W-:Y:S02]  /*0e30*/  FMNMX R35, R19, R34, !PT ;  /* 0x0000002213237209 */ /* 0x000fe40007800000 */
[----:B------:R-:W-:Y:S02]  /*0e40*/  ISETP.LE.U32.AND P0, PT, R58, UR4, PT ;  /* 0x000000043a007c0c */ /* 0x000fe4000bf03070 */
[----:B------:R-:W-:-:S05]  /*0e50*/  FMNMX R34, R30, R35, !PT ;  /* 0x000000231e227209 */ /* 0x000fca0007800000 */
[----:B------:R-:W1:Y:S01]  /*0e60*/  SHFL.BFLY PT, R35, R34, 0x2, 0x1f ;  /* 0x0c401f0022237f89 */ /* 0x000e6200000e0000 */
[----:B0-----:R-:W-:-:S05]  /*0e70*/  FMNMX R18, R29, R18, !PT ;  /* 0x000000121d127209 */ /* 0x001fca0007800000 */
[----:B------:R-:W0:Y:S01]  /*0e80*/  SHFL.BFLY PT, R29, R18, 0x1, 0x1f ;  /* 0x0c201f00121d7f89 */ /* 0x000e2200000e0000 */
[----:B-1----:R-:W-:-:S05]  /*0e90*/  FMNMX R35, R34, R35, !PT ;  /* 0x0000002322237209 */ /* 0x002fca0007800000 */
[----:B------:R-:W1:Y:S01]  /*0ea0*/  SHFL.BFLY PT, R34, R35, 0x1, 0x1f ;  /* 0x0c201f0023227f89 */ /* 0x000e6200000e0000 */
[----:B0-----:R-:W-:-:S04]  /*0eb0*/  FMNMX R29, R18, R29, !PT ;  /* 0x0000001d121d7209 */ /* 0x001fc80007800000 */
[----:B------:R-:W-:-:S05]  /*0ec0*/  FMNMX R36, R29, R42, !PT ;  /* 0x0000002a1d247209 */ /* 0x000fca0007800000 */
[--C-:B------:R-:W-:Y:S02]  /*0ed0*/  FADD R31, R31, -R36.reuse ;  /* 0x800000241f1f7221 */ /* 0x100fe40000000000 */
[--C-:B------:R-:W-:Y:S02]  /*0ee0*/  FADD R17, R17, -R36.reuse ;  /* 0x8000002411117221 */ /* 0x100fe40000000000 */
[----:B------:R-:W-:Y:S02]  /*0ef0*/  FMUL R29, R31, 1.4426950216293334961 ;  /* 0x3fb8aa3b1f1d7820 */ /* 0x000fe40000400000 */
[--C-:B------:R-:W-:Y:S02]  /*0f00*/  FADD R31, R32, -R36.reuse ;  /* 0x80000024201f7221 */ /* 0x100fe40000000000 */
[----:B------:R-:W-:Y:S02]  /*0f10*/  FMUL R18, R17, 1.4426950216293334961 ;  /* 0x3fb8aa3b11127820 */ /* 0x000fe40000400000 */
[----:B------:R-:W-:Y:S01]  /*0f20*/  FMUL R31, R31, 1.4426950216293334961 ;  /* 0x3fb8aa3b1f1f7820 */ /* 0x000fe20000400000 */
[----:B-1----:R-:W-:Y:S01]  /*0f30*/  FMNMX R34, R35, R34, !PT ;  /* 0x0000002223227209 */ /* 0x002fe20007800000 */
[----:B------:R-:W-:Y:S01]  /*0f40*/  MUFU.EX2 R29, R29 ;  /* 0x0000001d001d7308 */ /* 0x000fe20000000800 */
[----:B------:R-:W-:-:S02]  /*0f50*/  FADD R16, R16, -R36 ;  /* 0x8000002410107221 */ /* 0x000fc40000000000 */
[----:B------:R-:W-:Y:S02]  /*0f60*/  FMNMX R37, R34, R7, !PT ;  /* 0x0000000722257209 */ /* 0x000fe40007800000 */
[----:B------:R-:W-:-:S03]  /*0f70*/  FMUL R16, R16, 1.4426950216293334961 ;  /* 0x3fb8aa3b10107820 */ /* 0x000fc60000400000 */
[--C-:B------:R-:W-:Y:S01]  /*0f80*/  FADD R33, R33, -R37.reuse ;  /* 0x8000002521217221 */ /* 0x100fe20000000000 */
[----:B------:R-:W0:Y:S01]  /*0f90*/  MUFU.EX2 R31, R31 ;  /* 0x0000001f001f7308 */ /* 0x000e220000000800 */
[--C-:B------:R-:W-:Y:S02]  /*0fa0*/  FADD R28, R28, -R37.reuse ;  /* 0x800000251c1c7221 */ /* 0x100fe40000000000 */
[----:B------:R-:W-:Y:S02]  /*0fb0*/  FMUL R17, R33, 1.4426950216293334961 ;  /* 0x3fb8aa3b21117820 */ /* 0x000fe40000400000 */
[----:B------:R-:W-:Y:S02]  /*0fc0*/  FMUL R28, R28, 1.4426950216293334961 ;  /* 0x3fb8aa3b1c1c7820 */ /* 0x000fe40000400000 */
[--C-:B------:R-:W-:Y:S01]  /*0fd0*/  FADD R19, R19, -R37.reuse ;  /* 0x8000002513137221 */ /* 0x100fe20000000000 */
[----:B------:R-:W1:Y:S01]  /*0fe0*/  MUFU.EX2 R18, R18 ;  /* 0x0000001200127308 */ /* 0x000e620000000800 */
[----:B------:R-:W-:-:S02]  /*0ff0*/  FADD R30, R30, -R37 ;  /* 0x800000251e1e7221 */ /* 0x000fc40000000000 */
[----:B------:R-:W-:Y:S02]  /*1000*/  FMUL R19, R19, 1.4426950216293334961 ;  /* 0x3fb8aa3b13137820 */ /* 0x000fe40000400000 */
[----:B------:R-:W-:Y:S02]  /*1010*/  FMUL R33, R30, 1.4426950216293334961 ;  /* 0x3fb8aa3b1e217820 */ /* 0x000fe40000400000 */
[----:B------:R-:W-:Y:S01]  /*1020*/  FADD R7, -R37, R7 ;  /* 0x0000000725077221 */ /* 0x000fe20000000100 */
[----:B------:R-:W-:Y:S01]  /*1030*/  MUFU.EX2 R17, R17 ;  /* 0x0000001100117308 */ /* 0x000fe20000000800 */
[----:B0-----:R-:W-:Y:S02]  /*1040*/  FADD R35, R29, R31 ;  /* 0x0000001f1d237221 */ /* 0x001fe40000000000 */
[----:B------:R-:W-:Y:S01]  /*1050*/  FMUL R7, R7, 1.4426950216293334961 ;  /* 0x3fb8aa3b07077820 */ /* 0x000fe20000400000 */
[----:B--2---:R-:W-:Y:S04]  /*1060*/  STS.U16 [R50+0x1000], R43 ;  /* 0x0010002b32007388 */ /* 0x004fe80000000400 */
[----:B------:R-:W0:Y:S01]  /*1070*/  MUFU.EX2 R28, R28 ;  /* 0x0000001c001c7308 */ /* 0x000e220000000800 */
[----:B---3--:R-:W-:Y:S01]  /*1080*/  STS.U16 [R50+0x1200], R44 ;  /* 0x0012002c32007388 */ /* 0x008fe20000000400 */
[----:B-1----:R-:W-:-:S06]  /*1090*/  FADD R35, R18, R35 ;  /* 0x0000002312237221 */ /* 0x002fcc0000000000 */
[----:B------:R-:W1:Y:S08]  /*10a0*/  MUFU.EX2 R19, R19 ;  /* 0x0000001300137308 */ /* 0x000e700000000800 */
[----:B------:R-:W2:Y:S01]  /*10b0*/  MUFU.EX2 R33, R33 ;  /* 0x0000002100217308 */ /* 0x000ea20000000800 */
[----:B0-----:R-:W-:Y:S01]  /*10c0*/  FADD R34, R17, R28 ;  /* 0x0000001c11227221 */ /* 0x001fe20000000000 */
[----:B------:R-:W-:-:S06]  /*10d0*/  F2FP.BF16.PACK_AB R17, R28, R17 ;  /* 0x000000111c11723e */ /* 0x000fcc00000010ff */
[----:B------:R0:W3:Y:S01]  /*10e0*/  MUFU.EX2 R32, R16 ;  /* 0x0000001000207308 */ /* 0x0000e20000000800 */
[----:B-1----:R-:W-:Y:S01]  /*10f0*/  FADD R34, R19, R34 ;  /* 0x0000002213227221 */ /* 0x002fe20000000000 */
[----:B--2---:R-:W-:-:S06]  /*1100*/  F2FP.BF16.PACK_AB R19, R33, R19 ;  /* 0x000000132113723e */ /* 0x004fcc00000010ff */
[----:B------:R-:W1:Y:S01]  /*1110*/  MUFU.EX2 R7, R7 ;  /* 0x0000000700077308 */ /* 0x000e620000000800 */
[----:B0-----:R-:W-:Y:S01]  /*1120*/  F2FP.BF16.PACK_AB R16, R31, R29 ;  /* 0x0000001d1f10723e */ /* 0x001fe200000010ff */
[----:B------:R-:W-:Y:S02]  /*1130*/  FADD R29, -R36, R42 ;  /* 0x0000002a241d7221 */ /* 0x000fe40000000100 */
[----:B------:R-:W-:Y:S02]  /*1140*/  FADD R42, R33, R34 ;  /* 0x00000022212a7221 */ /* 0x000fe40000000000 */
[----:B------:R-:W-:Y:S01]  /*1150*/  FMUL R38, R29, 1.4426950216293334961 ;  /* 0x3fb8aa3b1d267820 */ /* 0x000fe20000400000 */
[----:B------:R-:W-:Y:S01]  /*1160*/  BAR.SYNC.DEFER_BLOCKING 0x0 ;  /* 0x0000000000007b1d */ /* 0x000fe20000010000 */
[C---:B---3--:R-:W-:Y:S01]  /*1170*/  FADD R39, R32.reuse, R35 ;  /* 0x0000002320277221 */ /* 0x048fe20000000000 */
[----:B------:R-:W-:-:S04]  /*1180*/  F2FP.BF16.PACK_AB R18, R32, R18 ;  /* 0x000000122012723e */ /* 0x000fc800000010ff */
[----:B------:R-:W0:Y:S01]  /*1190*/  SHFL.BFLY PT, R44, R42, 0x2, 0x1f ;  /* 0x0c401f002a2c7f89 */ /* 0x000e2200000e0000 */
[----:B------:R-:W2:Y:S01]  /*11a0*/  MUFU.EX2 R38, R38 ;  /* 0x0000002600267308 */ /* 0x000ea20000000800 */
[C---:B-1----:R-:W-:Y:S02]  /*11b0*/  FMUL R26, R7.reuse, R26 ;  /* 0x0000001a071a7220 */ /* 0x042fe40000400000 */
[----:B------:R-:W1:Y:S01]  /*11c0*/  SHFL.BFLY PT, R43, R39, 0x2, 0x1f ;  /* 0x0c401f00272b7f89 */ /* 0x000e6200000e0000 */
[C---:B------:R-:W-:Y:S02]  /*11d0*/  FMUL R27, R7.reuse, R27 ;  /* 0x0000001b071b7220 */ /* 0x040fe40000400000 */
[C---:B------:R-:W-:Y:S02]  /*11e0*/  FMUL R10, R7.reuse, R10 ;  /* 0x0000000a070a7220 */ /* 0x040fe40000400000 */
[C---:B------:R-:W-:Y:S02]  /*11f0*/  FMUL R11, R7.reuse, R11 ;  /* 0x0000000b070b7220 */ /* 0x040fe40000400000 */
[----:B------:R-:W-:-:S02]  /*1200*/  FMUL R22, R7, R22 ;  /* 0x0000001607167220 */ /* 0x000fc40000400000 */
[C---:B------:R-:W-:Y:S02]  /*1210*/  FMUL R23, R7.reuse, R23 ;  /* 0x0000001707177220 */ /* 0x040fe40000400000 */
[----:B------:R-:W-:Y:S02]  /*1220*/  FMUL R14, R7, R14 ;  /* 0x0000000e070e7220 */ /* 0x000fe40000400000 */
[C---:B--2---:R-:W-:Y:S01]  /*1230*/  FMUL R24, R38.reuse, R24 ;  /* 0x0000001826187220 */ /* 0x044fe20000400000 */
[----:B------:R-:W2:Y:S01]  /*1240*/  LDSM.16.M88.4 R28, [R45+0x1000] ;  /* 0x001000002d1c783b */ /* 0x000ea20000000200 */
[C---:B------:R-:W-:Y:S02]  /*1250*/  FMUL R25, R38.reuse, R25 ;  /* 0x0000001926197220 */ /* 0x040fe40000400000 */
[C---:B------:R-:W-:Y:S01]  /*1260*/  FMUL R8, R38.reuse, R8 ;  /* 0x0000000826087220 */ /* 0x040fe20000400000 */
[----:B------:R-:W3:Y:S01]  /*1270*/  LDSM.16.M88.4 R32, [R45+0x1200] ;  /* 0x001200002d20783b */ /* 0x000ee20000000200 */
[----:B------:R-:W-:-:S02]  /*1280*/  FMUL R9, R38, R9 ;  /* 0x0000000926097220 */ /* 0x000fc40000400000 */
[----:B0-----:R-:W-:Y:S01]  /*1290*/  FADD R44, R42, R44 ;  /* 0x0000002c2a2c7221 */ /* 0x001fe20000000000 */
[----:B------:R-:W-:Y:S01]  /*12a0*/  MOV R42, R36 ;  /* 0x00000024002a7202 */ /* 0x000fe20000000f00 */
[C---:B------:R-:W-:Y:S02]  /*12b0*/  FMUL R20, R38.reuse, R20 ;  /* 0x0000001426147220 */ /* 0x040fe40000400000 */
[----:B-1----:R-:W-:Y:S02]  /*12c0*/  FADD R43, R39, R43 ;  /* 0x0000002b272b7221 */ /* 0x002fe40000000000 */
[C---:B------:R-:W-:Y:S02]  /*12d0*/  FMUL R21, R38.reuse, R21 ;  /* 0x0000001526157220 */ /* 0x040fe40000400000 */
[C---:B------:R-:W-:Y:S02]  /*12e0*/  FMUL R12, R38.reuse, R12 ;  /* 0x0000000c260c7220 */ /* 0x040fe40000400000 */
[----:B------:R-:W-:-:S02]  /*12f0*/  FMUL R13, R38, R13 ;  /* 0x0000000d260d7220 */ /* 0x000fc40000400000 */
[----:B------:R-:W-:Y:S01]  /*1300*/  FMUL R15, R7, R15 ;  /* 0x0000000f070f7220 */ /* 0x000fe20000400000 */
[C---:B--2---:R-:W-:Y:S01]  /*1310*/  HMMA.16816.F32.BF16 R24, R16.reuse, R28, R24 ;  /* 0x0000001c1018723c */ /* 0x044fe20000041818 */
[----:B------:R-:W0:Y:S04]  /*1320*/  SHFL.BFLY PT, R29, R44, 0x1, 0x1f ;  /* 0x0c201f002c1d7f89 */ /* 0x000e2800000e0000 */
[----:B------:R-:W1:Y:S03]  /*1330*/  SHFL.BFLY PT, R28, R43, 0x1, 0x1f ;  /* 0x0c201f002b1c7f89 */ /* 0x000e6600000e0000 */
[C---:B------:R-:W-:Y:S08]  /*1340*/  HMMA.16816.F32.BF16 R8, R16.reuse, R30, R8 ;  /* 0x0000001e1008723c */ /* 0x040ff00000041808 */
[C---:B---3--:R-:W-:Y:S08]  /*1350*/  HMMA.16816.F32.BF16 R20, R16.reuse, R32, R20 ;  /* 0x000000201014723c */ /* 0x048ff00000041814 */
[----:B------:R-:W-:Y:S01]  /*1360*/  HMMA.16816.F32.BF16 R12, R16, R34, R12 ;  /* 0x00000022100c723c */ /* 0x000fe2000004180c */
[----:B0-----:R-:W-:-:S02]  /*1370*/  FADD R29, R44, R29 ;  /* 0x0000001d2c1d7221 */ /* 0x001fc40000000000 */
[----:B-1----:R-:W-:-:S04]  /*1380*/  FADD R28, R43, R28 ;  /* 0x0000001c2b1c7221 */ /* 0x002fc80000000000 */
[----:B------:R-:W-:Y:S01]  /*1390*/  MOV R17, UR5 ;  /* 0x0000000500117c02 */ /* 0x000fe20008000f00 */
[----:B------:R-:W-:Y:S02]  /*13a0*/  IMAD.MOV.U32 R16, RZ, RZ, 0x10 ;  /* 0x00000010ff107424 */ /* 0x000fe400078e00ff */
[----:B------:R-:W-:Y:S01]  /*13b0*/  FFMA R6, R7, R6, R29 ;  /* 0x0000000607067223 */ /* 0x000fe2000000001d */
[----:B------:R-:W-:Y:S01]  /*13c0*/  ISETP.GE.U32.AND.EX P0, PT, R17, RZ, PT, P0 ;  /* 0x000000ff1100720c */ /* 0x000fe20003f06100 */
[C---:B------:R-:W-:Y:S02]  /*13d0*/  IMAD R2, R16.reuse, c[0x0][0x1b4], R2 ;  /* 0x00006d0010027a24 */ /* 0x040fe400078e0202 */
[----:B------:R-:W-:Y:S02]  /*13e0*/  IMAD R5, R16, c[0x0][0x1a4], R5 ;  /* 0x0000690010057a24 */ /* 0x000fe400078e0205 */
[----:B------:R-:W-:Y:S02]  /*13f0*/  FFMA R3, R38, R3, R28 ;  /* 0x0000000326037223 */ /* 0x000fe4000000001c */
[----:B------:R-:W-:-:S06]  /*1400*/  IMAD.MOV.U32 R7, RZ, RZ, R37 ;  /* 0x000000ffff077224 */ /* 0x000fcc00078e0025 */
[----:B------:R-:W-:Y:S05]  /*1410*/  @!P0 BRA `(.L_x_1) ;  /* 0xfffff5e000008947 */ /* 0x000fea000383ffff */
.L_x_0:
[----:B------:R-:W0:Y:S01]  /*1420*/  S2R R34, SR_CTAID.Y ;  /* 0x0000000000227919 */ /* 0x000e220000002600 */
[----:B------:R-:W-:Y:S01]  /*1430*/  IMAD.MOV.U32 R16, RZ, RZ, R11 ;  /* 0x000000ffff107224 */ /* 0x000fe200078e000b */
[----:B------:R-:W-:Y:S01]  /*1440*/  MOV R7, R10 ;  /* 0x0000000a00077202 */ /* 0x000fe20000000f00 */
[----:B------:R-:W-:Y:S01]  /*1450*/  IMAD.MOV.U32 R11, RZ, RZ, R3 ;  /* 0x000000ffff0b7224 */ /* 0x000fe200078e0003 */
[----:B------:R-:W-:Y:S01]  /*1460*/  MOV R10, R13 ;  /* 0x0000000d000a7202 */ /* 0x000fe20000000f00 */
[C---:B------:R-:W-:Y:S01]  /*1470*/  IMAD.SHL.U32 R3, R57.reuse, 0x40, RZ ;  /* 0x0000004039037824 */ /* 0x040fe200078e00ff */
[C---:B------:R-:W-:Y:S01]  /*1480*/  SHF.L.U32 R13, R57.reuse, 0x2, RZ ;  /* 0x00000002390d7819 */ /* 0x040fe200000006ff */
[----:B------:R-:W-:Y:S01]  /*1490*/  IMAD.MOV.U32 R17, RZ, RZ, R14 ;  /* 0x000000ffff117224 */ /* 0x000fe200078e000e */
[----:B------:R-:W-:Y:S01]  /*14a0*/  SHF.L.U32 R5, R57, 0x3, RZ ;  /* 0x0000000339057819 */ /* 0x000fe200000006ff */
[----:B------:R-:W-:Y:S01]  /*14b0*/  BAR.SYNC.DEFER_BLOCKING 0x0 ;  /* 0x0000000000007b1d */ /* 0x000fe20000010000 */
[----:B------:R-:W-:Y:S01]  /*14c0*/  LOP3.LUT R14, R3, 0x440, RZ, 0xc0, !PT ;  /* 0x00000440030e7812 */ /* 0x000fe200078ec0ff */
[----:B------:R-:W-:Y:S01]  /*14d0*/  IMAD R60, R60, c[0x0][0x1c8], RZ ;  /* 0x000072003c3c7a24 */ /* 0x000fe200078e02ff */
[----:B------:R-:W-:-:S02]  /*14e0*/  LOP3.LUT R0, R57, 0xc0, RZ, 0xc0, !PT ;  /* 0x000000c039007812 */ /* 0x000fc400078ec0ff */
[----:B------:R-:W-:Y:S01]  /*14f0*/  LOP3.LUT R14, R14, 0x1f8, R13, 0x78, !PT ;  /* 0x000001f80e0e7812 */ /* 0x000fe200078e780d */
[----:B------:R-:W1:Y:S01]  /*1500*/  S2R R38, SR_TID.X ;  /* 0x0000000000267919 */ /* 0x000e620000002100 */
[----:B------:R-:W-:Y:S02]  /*1510*/  LOP3.LUT R18, R5, 0x38, RZ, 0xc0, !PT ;  /* 0x0000003805127812 */ /* 0x000fe400078ec0ff */
[----:B------:R-:W-:Y:S02]  /*1520*/  LOP3.LUT R13, R13, 0xc0, RZ, 0xc0, !PT ;  /* 0x000000c00d0d7812 */ /* 0x000fe400078ec0ff */
[----:B------:R-:W-:Y:S01]  /*1530*/  LOP3.LUT R2, R5, 0x380, RZ, 0xc0, !PT ;  /* 0x0000038005027812 */ /* 0x000fe200078ec0ff */
[----:B------:R-:W-:Y:S01]  /*1540*/  IMAD R5, R53, c[0x0][0x1c4], RZ ;  /* 0x0000710035057a24 */ /* 0x000fe200078e02ff */
[----:B------:R-:W-:Y:S01]  /*1550*/  ISETP.NE.U32.AND P0, PT, R0, RZ, PT ;  /* 0x000000ff0000720c */ /* 0x000fe20003f05070 */
[----:B------:R-:W-:Y:S01]  /*1560*/  FMUL R0, R11, 8388608 ;  /* 0x4b0000000b007820 */ /* 0x000fe20000400000 */
[----:B------:R-:W-:Y:S01]  /*1570*/  LOP3.LUT R61, R61, 0x440, RZ, 0xc0, !PT ;  /* 0x000004403d3d7812 */ /* 0x000fe200078ec0ff */
[----:B------:R-:W-:Y:S01]  /*1580*/  IMAD.IADD R31, R18, 0x1, R13 ;  /* 0x00000001121f7824 */ /* 0x000fe200078e020d */
[----:B------:R-:W-:-:S02]  /*1590*/  SHF.R.U32.HI R4, RZ, 0x1, R57 ;  /* 0x00000001ff047819 */ /* 0x000fc40000011639 */
[----:B------:R-:W-:Y:S02]  /*15a0*/  SHF.R.S32.HI R19, RZ, 0x3, R57 ;  /* 0x00000003ff137819 */ /* 0x000fe40000011439 */
[C---:B------:R-:W-:Y:S02]  /*15b0*/  FSETP.GEU.AND P2, PT, R11.reuse, 1.175494350822287508e-38, PT ;  /* 0x008000000b00780b */ /* 0x040fe40003f4e000 */
[----:B------:R-:W-:Y:S02]  /*15c0*/  MOV R18, R6 ;  /* 0x0000000600127202 */ /* 0x000fe40000000f00 */
[----:B------:R-:W-:Y:S02]  /*15d0*/  FSETP.GT.AND P1, PT, |R11|, 8.50705917302346158658e+37, PT ;  /* 0x7e8000000b00780b */ /* 0x000fe40003f24200 */
[----:B------:R-:W-:Y:S02]  /*15e0*/  LOP3.LUT R61, R61, 0x40, R4, 0x78, !PT ;  /* 0x000000403d3d7812 */ /* 0x000fe400078e7804 */
[----:B------:R-:W-:Y:S01]  /*15f0*/  SGXT R6, R19, 0x1 ;  /* 0x000000011306781a */ /* 0x000fe20000000200 */
[----:B------:R-:W-:Y:S01]  /*1600*/  IMAD.HI R19, R5, 0x2, RZ ;  /* 0x0000000205137827 */ /* 0x000fe200078e02ff */
[----:B------:R-:W-:-:S02]  /*1610*/  LEA R59, R59, R2, 0x4 ;  /* 0x000000023b3b7211 */ /* 0x000fc400078e20ff */
[----:B------:R-:W-:Y:S01]  /*1620*/  SHF.L.U32 R4, R5, 0x1, RZ ;  /* 0x0000000105047819 */ /* 0x000fe200000006ff */
[----:B0-----:R-:W-:Y:S01]  /*1630*/  IMAD R2, R34, c[0x0][0x1c0], RZ ;  /* 0x0000700022027a24 */ /* 0x001fe200078e02ff */
[----:B------:R-:W-:Y:S02]  /*1640*/  FSEL R0, R0, R11, !P2 ;  /* 0x0000000b00007208 */ /* 0x000fe40005000000 */
[----:B------:R-:W-:Y:S01]  /*1650*/  FSEL R5, RZ, -23, P2 ;  /* 0xc1b80000ff057808 */ /* 0x000fe20001000000 */
[----:B------:R-:W-:Y:S01]  /*1660*/  IMAD.SHL.U32 R3, R2, 0x2, RZ ;  /* 0x0000000202037824 */ /* 0x000fe200078e00ff */
[C---:B------:R-:W-:Y:S01]  /*1670*/  FSETP.GEU.AND P2, PT, |R11|.reuse, 1.175494350822287508e-38, PT ;  /* 0x008000000b00780b */ /* 0x040fe20003f4e200 */
[----:B------:R-:W-:Y:S01]  /*1680*/  @P1 FMUL R11, R11, 0.25 ;  /* 0x3e8000000b0b1820 */ /* 0x000fe20000400000 */
[----:B------:R-:W-:Y:S01]  /*1690*/  FSETP.GEU.AND P5, PT, |R18|, 1.175494350822287508e-38, PT ;  /* 0x008000001200780b */ /* 0x000fe20003fae200 */
[----:B------:R-:W-:Y:S01]  /*16a0*/  @P1 FMUL R10, R10, 0.25 ;  /* 0x3e8000000a0a1820 */ /* 0x000fe20000400000 */
[----:B------:R-:W-:Y:S01]  /*16b0*/  IADD3 R3, P3, P4, R4, c[0x0][0x178], R3 ;  /* 0x00005e0004037a10 */ /* 0x000fe20007c7e003 */
[----:B------:R-:W-:Y:S01]  /*16c0*/  IMAD.HI R4, R2, 0x2, RZ ;  /* 0x0000000202047827 */ /* 0x000fe200078e02ff */
[----:B------:R-:W-:-:S02]  /*16d0*/  LOP3.LUT R6, R6, 0x808, RZ, 0xc0, !PT ;  /* 0x0000080806067812 */ /* 0x000fc400078ec0ff */
[----:B------:R-:W-:Y:S01]  /*16e0*/  IADD3 R29, R0, -0x3f3504f3, RZ ;  /* 0xc0cafb0d001d7810 */ /* 0x000fe20007ffe0ff */
[----:B------:R-:W-:Y:S01]  /*16f0*/  @P1 FMUL R12, R12, 0.25 ;  /* 0x3e8000000c0c1820 */ /* 0x000fe20000400000 */
[----:B------:R-:W-:Y:S01]  /*1700*/  IADD3.X R4, R19, c[0x0][0x17c], R4, P3, P4 ;  /* 0x00005f0013047a10 */ /* 0x000fe20001fe8404 */
[C---:B------:R-:W-:Y:S01]  /*1710*/  FMUL R19, R18.reuse, 8388608 ;  /* 0x4b00000012137820 */ /* 0x040fe20000400000 */
[C---:B------:R-:W-:Y:S01]  /*1720*/  FSETP.GT.AND P3, PT, |R18|.reuse, 8.50705917302346158658e+37, PT ;  /* 0x7e8000001200780b */ /* 0x040fe20003f64200 */
[----:B------:R-:W-:Y:S01]  /*1730*/  @!P2 FMUL R11, R11, 16777216 ;  /* 0x4b8000000b0ba820 */ /* 0x000fe20000400000 */
[----:B------:R-:W-:Y:S01]  /*1740*/  FSETP.GEU.AND P4, PT, R18, 1.175494350822287508e-38, PT ;  /* 0x008000001200780b */ /* 0x000fe20003f8e000 */
[----:B------:R-:W-:Y:S01]  /*1750*/  @P1 FMUL R20, R20, 0.25 ;  /* 0x3e80000014141820 */ /* 0x000fe20000400000 */
[----:B------:R-:W-:Y:S01]  /*1760*/  IADD3 R13, R6, R61, R59 ;  /* 0x0000003d060d7210 */ /* 0x000fe20007ffe03b */
[----:B------:R-:W-:Y:S01]  /*1770*/  @P1 FMUL R8, R8, 0.25 ;  /* 0x3e80000008081820 */ /* 0x000fe20000400000 */
[----:B------:R-:W-:Y:S01]  /*1780*/  FSEL R6, R19, R18, !P4 ;  /* 0x0000001213067208 */ /* 0x000fe20006000000 */
[----:B------:R-:W0:Y:S01]  /*1790*/  MUFU.RCP R11, R11 ;  /* 0x0000000b000b7308 */ /* 0x000e220000001000 */
[----:B------:R-:W-:Y:S01]  /*17a0*/  @P1 FMUL R24, R24, 0.25 ;  /* 0x3e80000018181820 */ /* 0x000fe20000400000 */
[----:B------:R-:W-:Y:S01]  /*17b0*/  LOP3.LUT R29, R29, 0xff800000, RZ, 0xc0, !PT ;  /* 0xff8000001d1d7812 */ /* 0x000fe200078ec0ff */
[----:B------:R-:W-:Y:S01]  /*17c0*/  @!P2 FMUL R10, R10, 16777216 ;  /* 0x4b8000000a0aa820 */ /* 0x000fe20000400000 */
[----:B------:R-:W-:Y:S01]  /*17d0*/  IADD3 R19, R6, -0x3f3504f3, RZ ;  /* 0xc0cafb0d06137810 */ /* 0x000fe20007ffe0ff */
[----:B------:R-:W-:Y:S01]  /*17e0*/  @P1 FMUL R21, R21, 0.25 ;  /* 0x3e80000015151820 */ /* 0x000fe20000400000 */
[----:B------:R-:W-:Y:S01]  /*17f0*/  LOP3.LUT R2, R57, 0x8, RZ, 0xc0, !PT ;  /* 0x0000000839027812 */ /* 0x000fe200078ec0ff */
[----:B------:R-:W-:Y:S01]  /*1800*/  @P3 FMUL R18, R18, 0.25 ;  /* 0x3e80000012123820 */ /* 0x000fe20000400000 */
[----:B------:R-:W2:Y:S01]  /*1810*/  I2F R28, R29 ;  /* 0x0000001d001c7306 */ /* 0x000ea20000201400 */
[----:B------:R-:W-:Y:S01]  /*1820*/  @P1 FMUL R9, R9, 0.25 ;  /* 0x3e80000009091820 */ /* 0x000fe20000400000 */
[----:B------:R-:W-:Y:S01]  /*1830*/  LOP3.LUT R19, R19, 0xff800000, RZ, 0xc0, !PT ;  /* 0xff80000013137812 */ /* 0x000fe200078ec0ff */
[----:B------:R-:W-:Y:S01]  /*1840*/  @P1 FMUL R25, R25, 0.25 ;  /* 0x3e80000019191820 */ /* 0x000fe20000400000 */
[----:B------:R-:W-:Y:S01]  /*1850*/  LEA.HI R2, R2, R31, RZ, 0x1f ;  /* 0x0000001f02027211 */ /* 0x000fe200078ff8ff */
[----:B------:R-:W-:Y:S01]  /*1860*/  @!P2 FMUL R12, R12, 16777216 ;  /* 0x4b8000000c0ca820 */ /* 0x000fe20000400000 */
[----:B------:R-:W-:Y:S01]  /*1870*/  ISETP.GE.U32.AND P1, PT, R6, 0x7f800000, PT ;  /* 0x7f8000000600780c */ /* 0x000fe20003f26070 */
[----:B------:R-:W-:Y:S01]  /*1880*/  @!P2 FMUL R20, R20, 16777216 ;  /* 0x4b8000001414a820 */ /* 0x000fe20000400000 */
[----:B------:R-:W-:Y:S01]  /*1890*/  I2F R31, R19 ;  /* 0x00000013001f7306 */ /* 0x000fe20000201400 */
[----:B------:R-:W-:Y:S01]  /*18a0*/  @!P5 FMUL R18, R18, 16777216 ;  /* 0x4b8000001212d820 */ /* 0x000fe20000400000 */
[----:B-1----:R-:W-:Y:S01]  /*18b0*/  SHF.L.U32 R38, R38, 0x1, RZ ;  /* 0x0000000126267819 */ /* 0x002fe200000006ff */
[----:B------:R-:W-:-:S02]  /*18c0*/  @!P2 FMUL R8, R8, 16777216 ;  /* 0x4b8000000808a820 */ /* 0x000fc40000400000 */
[----:B------:R-:W-:Y:S02]  /*18d0*/  @!P2 FMUL R24, R24, 16777216 ;  /* 0x4b8000001818a820 */ /* 0x000fe40000400000 */
[----:B0-----:R-:W-:Y:S01]  /*18e0*/  FMUL R30, R11, R10 ;  /* 0x0000000a0b1e7220 */ /* 0x001fe20000400000 */
[----:B------:R-:W0:Y:S01]  /*18f0*/  MUFU.RCP R18, R18 ;  /* 0x0000001200127308 */ /* 0x000e220000001000 */
[----:B------:R-:W-:Y:S02]  /*1900*/  @!P2 FMUL R21, R21, 16777216 ;  /* 0x4b8000001515a820 */ /* 0x000fe40000400000 */
[----:B------:R-:W-:Y:S02]  /*1910*/  @!P2 FMUL R9, R9, 16777216 ;  /* 0x4b8000000909a820 */ /* 0x000fe40000400000 */
[----:B------:R-:W-:Y:S01]  /*1920*/  @!P2 FMUL R25, R25, 16777216 ;  /* 0x4b8000001919a820 */ /* 0x000fe20000400000 */
[----:B------:R-:W-:Y:S01]  /*1930*/  ISETP.GE.U32.AND P2, PT, R0, 0x7f800000, PT ;  /* 0x7f8000000000780c */ /* 0x000fe20003f46070 */
[----:B------:R-:W-:-:S02]  /*1940*/  FMUL R10, R11, R12 ;  /* 0x0000000c0b0a7220 */ /* 0x000fc40000400000 */
[C---:B------:R-:W-:Y:S02]  /*1950*/  FMUL R33, R11.reuse, R20 ;  /* 0x000000140b217220 */ /* 0x040fe40000400000 */
[C---:B------:R-:W-:Y:S02]  /*1960*/  FMUL R20, R11.reuse, R8 ;  /* 0x000000080b147220 */ /* 0x040fe40000400000 */
[C---:B------:R-:W-:Y:S02]  /*1970*/  FMUL R35, R11.reuse, R24 ;  /* 0x000000180b237220 */ /* 0x040fe40000400000 */
[C---:B------:R-:W-:Y:S02]  /*1980*/  FMUL R21, R11.reuse, R21 ;  /* 0x000000150b157220 */ /* 0x040fe40000400000 */
[C---:B------:R-:W-:Y:S02]  /*1990*/  FMUL R8, R11.reuse, R9 ;  /* 0x000000090b087220 */ /* 0x040fe40000400000 */
[----:B------:R-:W-:Y:S01]  /*19a0*/  FMUL R25, R11, R25 ;  /* 0x000000190b197220 */ /* 0x000fe20000400000 */
[----:B------:R-:W-:Y:S01]  /*19b0*/  F2FP.BF16.PACK_AB R11, R10, R33 ;  /* 0x000000210a0b723e */ /* 0x000fe200000010ff */
[----:B------:R-:W-:Y:S01]  /*19c0*/  @P3 FMUL R23, R23, 0.25 ;  /* 0x3e80000017173820 */ /* 0x000fe20000400000 */
[----:B------:R-:W-:Y:S01]  /*19d0*/  F2FP.BF16.PACK_AB R10, R20, R35 ;  /* 0x00000023140a723e */ /* 0x000fe200000010ff */
[----:B------:R-:W-:Y:S01]  /*19e0*/  @P3 FMUL R16, R16, 0.25 ;  /* 0x3e80000010103820 */ /* 0x000fe20000400000 */
[----:B------:R-:W-:Y:S01]  /*19f0*/  IADD3 R20, R0, -R29, RZ ;  /* 0x8000001d00147210 */ /* 0x000fe20007ffe0ff */
[----:B------:R-:W-:Y:S01]  /*1a00*/  @P3 FMUL R7, R7, 0.25 ;  /* 0x3e80000007073820 */ /* 0x000fe20000400000 */
[----:B------:R-:W-:Y:S01]  /*1a10*/  F2FP.BF16.PACK_AB R8, R8, R25 ;  /* 0x000000190808723e */ /* 0x000fe200000010ff */
[----:B------:R-:W-:Y:S01]  /*1a20*/  IMAD.MOV.U32 R25, RZ, RZ, 0x3dc6b27f ;  /* 0x3dc6b27fff197424 */ /* 0x000fe200078e00ff */
[----:B------:R-:W-:Y:S01]  /*1a30*/  F2FP.BF16.PACK_AB R9, R30, R21 ;  /* 0x000000151e09723e */ /* 0x000fe200000010ff */
[----:B------:R-:W-:Y:S01]  /*1a40*/  FADD R20, R20, -1 ;  /* 0xbf80000014147421 */ /* 0x000fe20000000000 */
[----:B------:R1:W-:Y:S01]  /*1a50*/  STS.64 [R14], R10 ;  /* 0x0000000a0e007388 */ /* 0x0003e20000000a00 */
[----:B------:R-:W-:-:S02]  /*1a60*/  @P3 FMUL R26, R26, 0.25 ;  /* 0x3e8000001a1a3820 */ /* 0x000fc40000400000 */
[----:B------:R-:W-:Y:S01]  /*1a70*/  @P3 FMUL R17, R17, 0.25 ;  /* 0x3e80000011113820 */ /* 0x000fe20000400000 */
[----:B------:R3:W-:Y:S01]  /*1a80*/  STS.64 [R14+0x200], R8 ;  /* 0x000200080e007388 */ /* 0x0007e20000000a00 */
[----:B------:R-:W-:Y:S02]  /*1a90*/  @P3 FMUL R22, R22, 0.25 ;  /* 0x3e80000016163820 */ /* 0x000fe40000400000 */
[----:B------:R-:W-:Y:S02]  /*1aa0*/  @!P5 FMUL R23, R23, 16777216 ;  /* 0x4b8000001717d820 */ /* 0x000fe40000400000 */
[----:B------:R-:W-:Y:S02]  /*1ab0*/  @P3 FMUL R15, R15, 0.25 ;  /* 0x3e8000000f0f3820 */ /* 0x000fe40000400000 */
[----:B------:R-:W-:Y:S01]  /*1ac0*/  @P3 FMUL R27, R27, 0.25 ;  /* 0x3e8000001b1b3820 */ /* 0x000fe20000400000 */
[----:B-1----:R-:W-:Y:S01]  /*1ad0*/  LEA R10, P3, R60, R3, 0x1 ;  /* 0x000000033c0a7211 */ /* 0x002fe200078608ff */
[----:B------:R-:W-:-:S02]  /*1ae0*/  @!P5 FMUL R16, R16, 16777216 ;  /* 0x4b8000001010d820 */ /* 0x000fc40000400000 */
[----:B--2---:R-:W-:Y:S01]  /*1af0*/  FFMA.FTZ R5, R28, 1.1920928955078125e-07, R5 ;  /* 0x340000001c057823 */ /* 0x004fe20000010005 */
[----:B------:R-:W-:Y:S01]  /*1b00*/  FSEL R28, RZ, -23, P4 ;  /* 0xc1b80000ff1c7808 */ /* 0x000fe20002000000 */
[----:B------:R-:W-:Y:S01]  /*1b10*/  FFMA.FTZ R21, R20, R25, -0.16845393180847167969 ;  /* 0xbe2c7f3014157423 */ /* 0x000fe20000010019 */
[----:B------:R-:W-:Y:S01]  /*1b20*/  LEA.HI.X.SX32 R11, R60, R4, 0x1, P3 ;  /* 0x000000043c0b7211 */ /* 0x000fe200018f0eff */
[----:B------:R-:W-:Y:S02]  /*1b30*/  @!P5 FMUL R7, R7, 16777216 ;  /* 0x4b8000000707d820 */ /* 0x000fe40000400000 */
[----:B------:R-:W-:Y:S02]  /*1b40*/  @!P5 FMUL R26, R26, 16777216 ;  /* 0x4b8000001a1ad820 */ /* 0x000fe40000400000 */
[----:B------:R-:W-:Y:S02]  /*1b50*/  @!P5 FMUL R17, R17, 16777216 ;  /* 0x4b8000001111d820 */ /* 0x000fe40000400000 */
[----:B------:R-:W-:-:S02]  /*1b60*/  @!P5 FMUL R22, R22, 16777216 ;  /* 0x4b8000001616d820 */ /* 0x000fc40000400000 */
[C---:B0-----:R-:W-:Y:S02]  /*1b70*/  FMUL R24, R18.reuse, R23 ;  /* 0x0000001712187220 */ /* 0x041fe40000400000 */
[----:B------:R-:W-:Y:S02]  /*1b80*/  @!P5 FMUL R15, R15, 16777216 ;  /* 0x4b8000000f0fd820 */ /* 0x000fe40000400000 */
[----:B------:R-:W-:Y:S02]  /*1b90*/  @!P5 FMUL R27, R27, 16777216 ;  /* 0x4b8000001b1bd820 */ /* 0x000fe40000400000 */
[----:B------:R-:W-:Y:S02]  /*1ba0*/  FMUL R23, R18, R16 ;  /* 0x0000001012177220 */ /* 0x000fe40000400000 */
[----:B------:R-:W-:Y:S02]  /*1bb0*/  FFMA.FTZ R21, R20, R21, 0.1716887056827545166 ;  /* 0x3e2fcf2a14157423 */ /* 0x000fe40000010015 */
[----:B------:R-:W-:-:S02]  /*1bc0*/  FMUL R16, R18, R7 ;  /* 0x0000000712107220 */ /* 0x000fc40000400000 */
[C---:B------:R-:W-:Y:S01]  /*1bd0*/  FMUL R7, R18.reuse, R26 ;  /* 0x0000001a12077220 */ /* 0x040fe20000400000 */
[----:B------:R-:W-:Y:S01]  /*1be0*/  MOV R26, c[0x0][0x1c8] ;  /* 0x00007200001a7a02 */ /* 0x000fe20000000f00 */
[----:B------:R-:W-:Y:S02]  /*1bf0*/  FFMA.FTZ R12, R31, 1.1920928955078125e-07, R28 ;  /* 0x340000001f0c7823 */ /* 0x000fe4000001001c */
[----:B------:R-:W-:Y:S01]  /*1c00*/  FMUL R17, R18, R17 ;  /* 0x0000001112117220 */ /* 0x000fe20000400000 */
[----:B------:R-:W-:Y:S01]  /*1c10*/  F2FP.BF16.PACK_AB R16, R16, R7 ;  /* 0x000000071010723e */ /* 0x000fe200000010ff */
[C---:B------:R-:W-:Y:S02]  /*1c20*/  FMUL R22, R18.reuse, R22 ;  /* 0x0000001612167220 */ /* 0x040fe40000400000 */
[C---:B------:R-:W-:Y:S02]  /*1c30*/  FMUL R15, R18.reuse, R15 ;  /* 0x0000000f120f7220 */ /* 0x040fe40000400000 */
[----:B------:R-:W-:Y:S01]  /*1c40*/  FMUL R28, R18, R27 ;  /* 0x0000001b121c7220 */ /* 0x000fe20000400000 */
[----:B------:R-:W-:Y:S01]  /*1c50*/  F2FP.BF16.PACK_AB R17, R17, R22 ;  /* 0x000000161111723e */ /* 0x000fe200000010ff */
[----:B------:R-:W-:Y:S01]  /*1c60*/  FFMA.FTZ R21, R20, R21, -0.17900948226451873779 ;  /* 0xbe374e4314157423 */ /* 0x000fe20000010015 */
[----:B------:R-:W-:Y:S01]  /*1c70*/  LOP3.LUT R22, R14, 0x8, RZ, 0x3c, !PT ;  /* 0x000000080e167812 */ /* 0x000fe200078e3cff */
[----:B------:R-:W-:Y:S01]  /*1c80*/  IMAD.IADD R7, R6, 0x1, -R19 ;  /* 0x0000000106077824 */ /* 0x000fe200078e0a13 */
[----:B------:R-:W-:Y:S01]  /*1c90*/  F2FP.BF16.PACK_AB R19, R15, R24 ;  /* 0x000000180f13723e */ /* 0x000fe200000010ff */
[C---:B------:R-:W-:Y:S01]  /*1ca0*/  FFMA.FTZ R21, R20.reuse, R21, 0.20512372255325317383 ;  /* 0x3e520bf414157423 */ /* 0x040fe20000010015 */
[----:B------:R-:W-:Y:S01]  /*1cb0*/  F2FP.BF16.PACK_AB R18, R23, R28 ;  /* 0x0000001c1712723e */ /* 0x000fe200000010ff */
[----:B------:R-:W-:Y:S01]  /*1cc0*/  STS.64 [R22+0x800], R16 ;  /* 0x0008001016007388 */ /* 0x000fe20000000a00 */
[----:B------:R-:W-:Y:S01]  /*1cd0*/  FADD R7, R7, -1 ;  /* 0xbf80000007077421 */ /* 0x000fe20000000000 */
[----:B------:R-:W-:Y:S01]  /*1ce0*/  LOP3.LUT R24, R13, 0x8, RZ, 0x3c, !PT ;  /* 0x000000080d187812 */ /* 0x000fe200078e3cff */
[----:B------:R-:W-:Y:S01]  /*1cf0*/  FFMA.FTZ R21, R20, R21, -0.24046532809734344482 ;  /* 0xbe763c8b14157423 */ /* 0x000fe20000010015 */
[----:B------:R0:W-:Y:S01]  /*1d00*/  STS.64 [R22+0xa00], R18 ;  /* 0x000a001216007388 */ /* 0x0001e20000000a00 */
[----:B---3--:R-:W-:-:S02]  /*1d10*/  FFMA.FTZ R8, R7, R25, -0.16845393180847167969 ;  /* 0xbe2c7f3007087423 */ /* 0x008fc40000010019 */
[C---:B------:R-:W-:Y:S01]  /*1d20*/  FFMA.FTZ R21, R20.reuse, R21, 0.28857114911079406738 ;  /* 0x3e93bf9914157423 */ /* 0x040fe20000010015 */
[----:B------:R-:W-:Y:S01]  /*1d30*/  BAR.SYNC.DEFER_BLOCKING 0x0 ;  /* 0x0000000000007b1d */ /* 0x000fe20000010000 */
[C---:B------:R-:W-:Y:S02]  /*1d40*/  FFMA.FTZ R8, R7.reuse, R8, 0.1716887056827545166 ;  /* 0x3e2fcf2a07087423 */ /* 0x040fe40000010008 */
[C---:B------:R-:W-:Y:S02]  /*1d50*/  FFMA.FTZ R21, R20.reuse, R21, -0.36067417263984680176 ;  /* 0xbeb8aa4914157423 */ /* 0x040fe40000010015 */
[----:B------:R-:W-:Y:S02]  /*1d60*/  FFMA.FTZ R8, R7, R8, -0.17900948226451873779 ;  /* 0xbe374e4307087423 */ /* 0x000fe40000010008 */
[----:B------:R-:W-:Y:S02]  /*1d70*/  FFMA.FTZ R21, R20, R21, 0.48089820146560668945 ;  /* 0x3ef6384a14157423 */ /* 0x000fe40000010015 */
[----:B------:R-:W-:-:S02]  /*1d80*/  IMAD R15, R26, 0x4, R60 ;  /* 0x000000041a0f7824 */ /* 0x000fc400078e023c */
[C---:B------:R-:W-:Y:S02]  /*1d90*/  FFMA.FTZ R21, R20.reuse, R21, -0.72134751081466674805 ;  /* 0xbf38aa3b14157423 */ /* 0x040fe40000010015 */
[C---:B------:R-:W-:Y:S02]  /*1da0*/  FFMA.FTZ R14, R7.reuse, R8, 0.20512372255325317383 ;  /* 0x3e520bf4070e7423 */ /* 0x040fe40000010008 */
[C---:B------:R-:W-:Y:S02]  /*1db0*/  FMUL R21, R20.reuse, R21 ;  /* 0x0000001514157220 */ /* 0x040fe40000400000 */
[----:B0-----:R-:W-:Y:S01]  /*1dc0*/  FFMA.FTZ R18, R7, R14, -0.24046532809734344482 ;  /* 0xbe763c8b07127423 */ /* 0x001fe2000001000e */
[----:B------:R-:W-:Y:S01]  /*1dd0*/  LEA R14, P4, R15, R3, 0x1 ;  /* 0x000000030f0e7211 */ /* 0x000fe200078808ff */
[----:B------:R-:W-:-:S04]  /*1de0*/  FMUL R21, R20, R21 ;  /* 0x0000001514157220 */ /* 0x000fc80000400000 */
[----:B------:R-:W-:Y:S01]  /*1df0*/  FFMA.FTZ R30, R20, 1.4426950216293334961, R21 ;  /* 0x3fb8aa3b141e7823 */ /* 0x000fe20000010015 */
[----:B------:R-:W0:Y:S01]  /*1e00*/  LDS.64 R8, [R13] ;  /* 0x000000000d087984 */ /* 0x000e220000000a00 */
[C---:B------:R-:W-:Y:S01]  /*1e10*/  LEA R21, R26.reuse, R15, 0x2 ;  /* 0x0000000f1a157211 */ /* 0x040fe200078e10ff */
[----:B------:R-:W-:Y:S01]  /*1e20*/  FFMA.FTZ R20, R7, R18, 0.28857114911079406738 ;  /* 0x3e93bf9907147423 */ /* 0x000fe20000010012 */
[----:B------:R-:W-:Y:S01]  /*1e30*/  LEA.HI.X.SX32 R15, R15, R4, 0x1, P4 ;  /* 0x000000040f0f7211 */ /* 0x000fe200020f0eff */
[----:B------:R1:W2:Y:S01]  /*1e40*/  LDS.64 R16, [R24] ;  /* 0x0000000018107984 */ /* 0x0002a20000000a00 */
[----:B------:R-:W-:Y:S01]  /*1e50*/  LEA R18, P5, R21, R3, 0x1 ;  /* 0x0000000315127211 */ /* 0x000fe200078a08ff */
[C---:B------:R-:W-:Y:S02]  /*1e60*/  IMAD R23, R26.reuse, 0x4, R21 ;  /* 0x000000041a177824 */ /* 0x040fe400078e0215 */
[----:B------:R-:W-:Y:S01]  /*1e70*/  FFMA.FTZ R20, R7, R20, -0.36067417263984680176 ;  /* 0xbeb8aa4907147423 */ /* 0x000fe20000010014 */
[----:B------:R-:W-:Y:S01]  /*1e80*/  LEA.HI.X.SX32 R19, R21, R4, 0x1, P5 ;  /* 0x0000000415137211 */ /* 0x000fe200028f0eff */
[----:B------:R-:W-:Y:S01]  /*1e90*/  FADD R5, R5, R30 ;  /* 0x0000001e05057221 */ /* 0x000fe20000000000 */
[----:B------:R-:W-:Y:S01]  /*1ea0*/  LEA R25, R26, R23, 0x2 ;  /* 0x000000171a197211 */ /* 0x000fe200078e10ff */
[----:B-1----:R-:W-:Y:S01]  /*1eb0*/  FFMA.FTZ R24, R7, R20, 0.48089820146560668945 ;  /* 0x3ef6384a07187423 */ /* 0x002fe20000010014 */
[----:B------:R-:W-:-:S02]  /*1ec0*/  LEA R22, P3, R23, R3, 0x1 ;  /* 0x0000000317167211 */ /* 0x000fc400078608ff */
[----:B------:R-:W-:Y:S01]  /*1ed0*/  LEA R20, P4, R25, R3, 0x1 ;  /* 0x0000000319147211 */ /* 0x000fe200078808ff */
[C---:B------:R-:W-:Y:S01]  /*1ee0*/  IMAD R13, R26.reuse, 0x4, R25 ;  /* 0x000000041a0d7824 */ /* 0x040fe200078e0219 */
[----:B------:R-:W-:Y:S01]  /*1ef0*/  LEA.HI.X.SX32 R23, R23, R4, 0x1, P3 ;  /* 0x0000000417177211 */ /* 0x000fe200018f0eff */
[----:B------:R-:W-:Y:S01]  /*1f00*/  FFMA.FTZ R24, R7, R24, -0.72134751081466674805 ;  /* 0xbf38aa3b07187423 */ /* 0x000fe20000010018 */
[----:B------:R-:W-:Y:S02]  /*1f10*/  LEA.HI.X.SX32 R21, R25, R4, 0x1, P4 ;  /* 0x0000000419157211 */ /* 0x000fe400020f0eff */
[----:B------:R-:W-:Y:S01]  /*1f20*/  LEA R29, R26, R13, 0x2 ;  /* 0x0000000d1a1d7211 */ /* 0x000fe200078e10ff */
[----:B------:R-:W-:-:S03]  /*1f30*/  FMUL R32, R7, R24 ;  /* 0x0000001807207220 */ /* 0x000fc60000400000 */
[-C--:B------:R-:W-:Y:S01]  /*1f40*/  LEA R24, P4, R29, R3.reuse, 0x1 ;  /* 0x000000031d187211 */ /* 0x080fe200078808ff */
[----:B------:R-:W-:Y:S01]  /*1f50*/  IMAD R31, R26, 0x4, R29 ;  /* 0x000000041a1f7824 */ /* 0x000fe200078e021d */
[-C--:B------:R-:W-:Y:S01]  /*1f60*/  LEA R26, P3, R13, R3.reuse, 0x1 ;  /* 0x000000030d1a7211 */ /* 0x080fe200078608ff */
[----:B------:R-:W-:Y:S01]  /*1f70*/  FMUL R32, R7, R32 ;  /* 0x0000002007207220 */ /* 0x000fe20000400000 */
[-C--:B------:R-:W-:Y:S02]  /*1f80*/  LEA.HI.X.SX32 R25, R29, R4.reuse, 0x1, P4 ;  /* 0x000000041d197211 */ /* 0x080fe400020f0eff */
[----:B------:R-:W-:Y:S01]  /*1f90*/  LEA R28, P5, R31, R3, 0x1 ;  /* 0x000000031f1c7211 */ /* 0x000fe200078a08ff */
[----:B------:R-:W-:Y:S01]  /*1fa0*/  FFMA.FTZ R7, R7, 1.4426950216293334961, R32 ;  /* 0x3fb8aa3b07077823 */ /* 0x000fe20000010020 */
[----:B------:R-:W-:Y:S02]  /*1fb0*/  @P2 MOV R3, 0x7f800000 ;  /* 0x7f80000000032802 */ /* 0x000fe40000000f00 */
[-C--:B------:R-:W-:Y:S01]  /*1fc0*/  LEA.HI.X.SX32 R27, R13, R4.reuse, 0x1, P3 ;  /* 0x000000040d1b7211 */ /* 0x080fe200018f0eff */
[----:B------:R-:W-:Y:S01]  /*1fd0*/  FADD R7, R12, R7 ;  /* 0x000000070c077221 */ /* 0x000fe20000000000 */
[----:B------:R-:W-:Y:S01]  /*1fe0*/  LEA.HI.X.SX32 R29, R31, R4, 0x1, P5 ;  /* 0x000000041f1d7211 */ /* 0x000fe200028f0eff */
[----:B------:R-:W-:Y:S01]  /*1ff0*/  @P2 FFMA.FTZ R5, R0, R3, +INF ;  /* 0x7f80000000052423 */ /* 0x000fe20000010003 */
[----:B------:R-:W-:Y:S01]  /*2000*/  FSETP.NEU.AND P2, PT, R6, RZ, PT ;  /* 0x000000ff0600720b */ /* 0x000fe20003f4d000 */
[----:B0-----:R0:W-:Y:S01]  /*2010*/  STG.E.U16 [R10.64], R8 ;  /* 0x000000080a007986 */ /* 0x0011e2000c101506 */
[----:B------:R-:W-:Y:S01]  /*2020*/  PRMT R3, R8, 0x7632, R3 ;  /* 0x0000763208037816 */ /* 0x000fe20000000003 */
[----:B------:R-:W-:Y:S01]  /*2030*/  @P1 IMAD.MOV.U32 R13, RZ, RZ, 0x7f800000 ;  /* 0x7f800000ff0d1424 */ /* 0x000fe200078e00ff */
[----:B------:R-:W-:Y:S01]  /*2040*/  PRMT R12, R9, 0x7632, R12 ;  /* 0x00007632090c7816 */ /* 0x000fe2000000000c */
[----:B--2---:R1:W-:Y:S01]  /*2050*/  STG.E.U16 [R14.64], R16 ;  /* 0x000000100e007986 */ /* 0x0043e2000c101506 */
[----:B------:R-:W-:Y:S01]  /*2060*/  PRMT R4, R17, 0x7632, R4 ;  /* 0x0000763211047816 */ /* 0x000fe20000000004 */
[----:B------:R-:W-:Y:S01]  /*2070*/  @P1 FFMA.FTZ R7, R6, R13, +INF ;  /* 0x7f80000006071423 */ /* 0x000fe2000001000d */
[----:B------:R-:W-:Y:S01]  /*2080*/  FSETP.NEU.AND P3, PT, R0, RZ, PT ;  /* 0x000000ff0000720b */ /* 0x000fe20003f6d000 */
[----:B------:R1:W-:Y:S03]  /*2090*/  STG.E.U16 [R18.64], R3 ;  /* 0x0000000312007986 */ /* 0x0003e6000c101506 */
[----:B------:R-:W-:-:S02]  /*20a0*/  FSEL R0, R7, -INF , P2 ;  /* 0xff80000007007808 */ /* 0x000fc40001000000 */
[----:B0-----:R-:W-:Y:S02]  /*20b0*/  PRMT R11, R16, 0x7632, R11 ;  /* 0x00007632100b7816 */ /* 0x001fe4000000000b */
[----:B------:R-:W-:Y:S01]  /*20c0*/  FSEL R5, R5, -INF , P3 ;  /* 0xff80000005057808 */ /* 0x000fe20001800000 */
[----:B------:R-:W-:Y:S01]  /*20d0*/  FFMA R37, R0, 0.69314718246459960938, R37 ;  /* 0x3f31721800257823 */ /* 0x000fe20000000025 */
[----:B------:R-:W-:Y:S01]  /*20e0*/  LOP3.LUT R0, R38, 0xf8, RZ, 0xc0, !PT ;  /* 0x000000f826007812 */ /* 0x000fe200078ec0ff */
[----:B------:R1:W-:Y:S02]  /*20f0*/  STG.E.U16 [R22.64], R11 ;  /* 0x0000000b16007986 */ /* 0x0003e4000c101506 */
[----:B------:R-:W-:Y:S02]  /*2100*/  FFMA R36, R5, 0.69314718246459960938, R36 ;  /* 0x3f31721805247823 */ /* 0x000fe40000000024 */
[----:B------:R1:W-:Y:S04]  /*2110*/  STG.E.U16 [R20.64], R9 ;  /* 0x0000000914007986 */ /* 0x0003e8000c101506 */
[----:B------:R1:W-:Y:S04]  /*2120*/  STG.E.U16 [R26.64], R17 ;  /* 0x000000111a007986 */ /* 0x0003e8000c101506 */
[----:B------:R1:W-:Y:S04]  /*2130*/  STG.E.U16 [R24.64], R12 ;  /* 0x0000000c18007986 */ /* 0x0003e8000c101506 */
[----:B------:R1:W-:Y:S04]  /*2140*/  STG.E.U16 [R28.64], R4 ;  /* 0x000000041c007986 */ /* 0x0003e8000c101506 */
[----:B------:R-:W-:Y:S06]  /*2150*/  BAR.SYNC.DEFER_BLOCKING 0x0 ;  /* 0x0000000000007b1d */ /* 0x000fec0000010000 */
[----:B------:R1:W-:Y:S04]  /*2160*/  STS.64 [R0], R36 ;  /* 0x0000002400007388 */ /* 0x0003e80000000a00 */
[----:B------:R-:W-:Y:S06]  /*2170*/  BAR.SYNC.DEFER_BLOCKING 0x0 ;  /* 0x0000000000007b1d */ /* 0x000fec0000010000 */
[----:B------:R-:W-:Y:S05]  /*2180*/  @P0 EXIT ;  /* 0x000000000000094d */ /* 0x000fea0003800000 */
[----:B-1----:R-:W0:Y:S01]  /*2190*/  LDS R3, [R2] ;  /* 0x0000000002037984 */ /* 0x002e220000000800 */
[----:B------:R-:W-:-:S02]  /*21a0*/  IMAD R0, R34, c[0x0][0x1cc], RZ ;  /* 0x0000730022007a24 */ /* 0x000fc400078e02ff */
[C---:B------:R-:W-:Y:S02]  /*21b0*/  IMAD.SHL.U32 R5, R53.reuse, 0x4, RZ ;  /* 0x0000000435057824 */ /* 0x040fe400078e00ff */
[----:B------:R-:W-:Y:S01]  /*21c0*/  IMAD.HI R53, R53, 0x4, RZ ;  /* 0x0000000435357827 */ /* 0x000fe200078e02ff */
[----:B------:R-:W-:-:S03]  /*21d0*/  SHF.L.U32 R4, R0, 0x2, RZ ;  /* 0x0000000200047819 */ /* 0x000fc600000006ff */
[----:B------:R-:W-:Y:S01]  /*21e0*/  IMAD.HI R0, R0, 0x4, RZ ;  /* 0x0000000400007827 */ /* 0x000fe200078e02ff */
[----:B------:R-:W-:-:S04]  /*21f0*/  IADD3 R4, P0, P1, R5, c[0x0][0x180], R4 ;  /* 0x0000600005047a10 */ /* 0x000fc8000791e004 */
[----:B------:R-:W-:-:S05]  /*2200*/  IADD3.X R5, R53, c[0x0][0x184], R0, P0, P1 ;  /* 0x0000610035057a10 */ /* 0x000fca00007e2400 */
[----:B0-----:R-:W-:Y:S01]  /*2210*/  STG.E [R4.64], R3 ;  /* 0x0000000304007986 */ /* 0x001fe2000c101906 */
[----:B------:R-:W-:Y:S05]  /*2220*/  EXIT ;  /* 0x000000000000794d */ /* 0x000fea0003800000 */
.L_x_2:
[----:B------:R-:W-:-:S00]  /*2230*/  BRA `(.L_x_2) ;  /* 0xfffffff000007947 */ /* 0x000fc0000383ffff */
[----:B------:R-:W-:-:S00]  /*2240*/  NOP ;  /* 0x0000000000007918 */ /* 0x000fc00000000000 */
        /* <DEDUP_REMOVED lines=11> */
.L_x_3:


//--------------------- .nv.global.init           --------------------------
	.section	.nv.global.init,"aw",@progbits
.nv.global.init:
	.type		_$_str,@object
	.size		_$_str,(.L_0 - _$_str)
_$_str:
        /*0000*/ 	.byte	0x5f, 0x5f, 0x43, 0x55, 0x44, 0x41, 0x5f, 0x46, 0x54, 0x5a, 0x00
.L_0:


//--------------------- .nv.shared.attn_fwd       --------------------------
	.section	.nv.shared.attn_fwd,"aw",@nobits
	.sectionflags	@""
	.align	16
